//
// Generated by NVIDIA NVVM Compiler
//
// Compiler Build ID: CL-36424714
// Cuda compilation tools, release 13.0, V13.0.88
// Based on NVVM 20.0.0
//

.version 9.0
.target sm_100
.address_size 64

	// .globl	_Z7dkernelPlS_S_iii
.extern .shared .align 16 .b8 filter[];

.visible .entry _Z7dkernelPlS_S_iii(
	.param .u64 .ptr .align 1 _Z7dkernelPlS_S_iii_param_0,
	.param .u64 .ptr .align 1 _Z7dkernelPlS_S_iii_param_1,
	.param .u64 .ptr .align 1 _Z7dkernelPlS_S_iii_param_2,
	.param .u32 _Z7dkernelPlS_S_iii_param_3,
	.param .u32 _Z7dkernelPlS_S_iii_param_4,
	.param .u32 _Z7dkernelPlS_S_iii_param_5
)
{
	.reg .pred 	%p<95>;
	.reg .b32 	%r<117>;
	.reg .b64 	%rd<160>;

	ld.param.u64 	%rd63, [_Z7dkernelPlS_S_iii_param_0];
	ld.param.u64 	%rd62, [_Z7dkernelPlS_S_iii_param_1];
	ld.param.u64 	%rd64, [_Z7dkernelPlS_S_iii_param_2];
	ld.param.u32 	%r32, [_Z7dkernelPlS_S_iii_param_3];
	ld.param.u32 	%r33, [_Z7dkernelPlS_S_iii_param_4];
	ld.param.u32 	%r34, [_Z7dkernelPlS_S_iii_param_5];
	cvta.to.global.u64 	%rd1, %rd64;
	cvta.to.global.u64 	%rd2, %rd63;
	mov.u32 	%r1, %tid.y;
	mov.u32 	%r2, %ntid.x;
	mov.u32 	%r3, %tid.x;
	mad.lo.s32 	%r4, %r1, %r2, %r3;
	mul.lo.s32 	%r35, %r32, %r32;
	cvt.u64.u32 	%rd3, %r35;
	setp.ge.u32 	%p1, %r4, %r35;
	@%p1 bra 	$L__BB0_10;
	cvt.u32.u64 	%r36, %rd3;
	cvt.u64.u32 	%rd134, %r4;
	mov.u32 	%r37, %ntid.y;
	mul.lo.s32 	%r38, %r2, %r37;
	cvt.u64.u32 	%rd5, %r38;
	add.s32 	%r39, %r4, %r38;
	cvt.u64.u32 	%rd65, %r39;
	max.u64 	%rd66, %rd65, %rd3;
	setp.lt.u32 	%p2, %r39, %r36;
	selp.u64 	%rd6, 1, 0, %p2;
	add.s64 	%rd67, %rd6, %rd65;
	sub.s64 	%rd7, %rd66, %rd67;
	and.b64  	%rd68, %rd7, -4294967296;
	setp.ne.s64 	%p3, %rd68, 0;
	@%p3 bra 	$L__BB0_3;
	cvt.u32.u64 	%r40, %rd5;
	cvt.u32.u64 	%r41, %rd7;
	div.u32 	%r42, %r41, %r40;
	cvt.u64.u32 	%rd131, %r42;
	bra.uni 	$L__BB0_4;
$L__BB0_3:
	div.u64 	%rd131, %rd7, %rd5;
$L__BB0_4:
	add.s64 	%rd11, %rd131, %rd6;
	and.b64  	%rd69, %rd11, 3;
	setp.eq.s64 	%p4, %rd69, 3;
	@%p4 bra 	$L__BB0_7;
	add.s64 	%rd71, %rd11, 1;
	and.b64  	%rd12, %rd71, 3;
	mov.b64 	%rd133, 0;
	mov.u32 	%r45, filter;
$L__BB0_6:
	.pragma "nounroll";
	shl.b64 	%rd72, %rd134, 3;
	add.s64 	%rd73, %rd1, %rd72;
	ld.global.u64 	%rd74, [%rd73];
	cvt.u32.u64 	%r43, %rd134;
	shl.b32 	%r44, %r43, 3;
	add.s32 	%r46, %r45, %r44;
	st.shared.u64 	[%r46], %rd74;
	add.s64 	%rd134, %rd134, %rd5;
	add.s64 	%rd133, %rd133, 1;
	setp.ne.s64 	%p5, %rd133, %rd12;
	@%p5 bra 	$L__BB0_6;
$L__BB0_7:
	setp.lt.u64 	%p6, %rd11, 3;
	@%p6 bra 	$L__BB0_10;
	mov.u32 	%r49, filter;
	shl.b64 	%rd79, %rd5, 3;
$L__BB0_9:
	shl.b64 	%rd75, %rd134, 3;
	add.s64 	%rd76, %rd1, %rd75;
	ld.global.u64 	%rd77, [%rd76];
	cvt.u32.u64 	%r47, %rd134;
	shl.b32 	%r48, %r47, 3;
	add.s32 	%r50, %r49, %r48;
	st.shared.u64 	[%r50], %rd77;
	add.s64 	%rd78, %rd134, %rd5;
	add.s64 	%rd80, %rd76, %rd79;
	ld.global.u64 	%rd81, [%rd80];
	cvt.u32.u64 	%r51, %rd78;
	shl.b32 	%r52, %r51, 3;
	add.s32 	%r53, %r49, %r52;
	st.shared.u64 	[%r53], %rd81;
	add.s64 	%rd82, %rd78, %rd5;
	add.s64 	%rd83, %rd80, %rd79;
	ld.global.u64 	%rd84, [%rd83];
	cvt.u32.u64 	%r54, %rd82;
	shl.b32 	%r55, %r54, 3;
	add.s32 	%r56, %r49, %r55;
	st.shared.u64 	[%r56], %rd84;
	add.s64 	%rd85, %rd82, %rd5;
	add.s64 	%rd86, %rd83, %rd79;
	ld.global.u64 	%rd87, [%rd86];
	cvt.u32.u64 	%r57, %rd85;
	shl.b32 	%r58, %r57, 3;
	add.s32 	%r59, %r49, %r58;
	st.shared.u64 	[%r59], %rd87;
	add.s64 	%rd134, %rd85, %rd5;
	setp.lt.u64 	%p7, %rd134, %rd3;
	@%p7 bra 	$L__BB0_9;
$L__BB0_10:
	bar.sync 	0;
	mov.u32 	%r60, %ctaid.y;
	mov.u32 	%r61, %ntid.y;
	mad.lo.s32 	%r5, %r60, %r61, %r1;
	mov.u32 	%r62, %ctaid.x;
	mad.lo.s32 	%r6, %r62, %r2, %r3;
	setp.ge.s32 	%p8, %r5, %r33;
	setp.ge.s32 	%p9, %r6, %r34;
	or.pred  	%p10, %p8, %p9;
	@%p10 bra 	$L__BB0_55;
	setp.lt.s32 	%p11, %r32, 1;
	mov.b64 	%rd138, 0;
	@%p11 bra 	$L__BB0_54;
	shr.u32 	%r64, %r32, 1;
	sub.s32 	%r7, %r5, %r64;
	sub.s32 	%r8, %r6, %r64;
	and.b32  	%r9, %r32, 7;
	and.b32  	%r10, %r32, 3;
	and.b32  	%r11, %r32, 2147483640;
	and.b32  	%r12, %r32, 1;
	mov.b64 	%rd138, 0;
	mov.b32 	%r112, 0;
$L__BB0_13:
	setp.lt.u32 	%p12, %r32, 8;
	add.s32 	%r14, %r7, %r112;
	mul.lo.s32 	%r15, %r14, %r34;
	mul.lo.s32 	%r16, %r112, %r32;
	mov.b32 	%r115, 0;
	@%p12 bra 	$L__BB0_32;
	mov.b32 	%r113, 0;
$L__BB0_15:
	.pragma "nounroll";
	setp.ge.s32 	%p13, %r14, %r33;
	add.s32 	%r18, %r8, %r113;
	or.b32  	%r67, %r14, %r18;
	setp.lt.s32 	%p14, %r67, 0;
	setp.ge.s32 	%p15, %r18, %r34;
	or.pred  	%p16, %p15, %p13;
	add.s32 	%r68, %r18, %r15;
	mul.wide.s32 	%rd91, %r68, 8;
	add.s64 	%rd22, %rd2, %rd91;
	add.s32 	%r69, %r113, %r16;
	shl.b32 	%r70, %r69, 3;
	mov.u32 	%r71, filter;
	add.s32 	%r19, %r71, %r70;
	or.pred  	%p17, %p16, %p14;
	@%p17 bra 	$L__BB0_17;
	ld.global.u64 	%rd92, [%rd22];
	ld.shared.u64 	%rd93, [%r19];
	mad.lo.s64 	%rd138, %rd93, %rd92, %rd138;
$L__BB0_17:
	add.s32 	%r72, %r18, 1;
	or.b32  	%r73, %r14, %r72;
	setp.lt.s32 	%p19, %r73, 0;
	setp.ge.s32 	%p20, %r72, %r34;
	or.pred  	%p21, %p20, %p13;
	or.pred  	%p22, %p21, %p19;
	@%p22 bra 	$L__BB0_19;
	ld.global.u64 	%rd94, [%rd22+8];
	ld.shared.u64 	%rd95, [%r19+8];
	mad.lo.s64 	%rd138, %rd95, %rd94, %rd138;
$L__BB0_19:
	add.s32 	%r74, %r18, 2;
	or.b32  	%r75, %r14, %r74;
	setp.lt.s32 	%p24, %r75, 0;
	setp.ge.s32 	%p25, %r74, %r34;
	or.pred  	%p26, %p25, %p13;
	or.pred  	%p27, %p26, %p24;
	@%p27 bra 	$L__BB0_21;
	ld.global.u64 	%rd96, [%rd22+16];
	ld.shared.u64 	%rd97, [%r19+16];
	mad.lo.s64 	%rd138, %rd97, %rd96, %rd138;
$L__BB0_21:
	add.s32 	%r76, %r18, 3;
	or.b32  	%r77, %r14, %r76;
	setp.lt.s32 	%p29, %r77, 0;
	setp.ge.s32 	%p30, %r76, %r34;
	or.pred  	%p31, %p30, %p13;
	or.pred  	%p32, %p31, %p29;
	@%p32 bra 	$L__BB0_23;
	ld.global.u64 	%rd98, [%rd22+24];
	ld.shared.u64 	%rd99, [%r19+24];
	mad.lo.s64 	%rd138, %rd99, %rd98, %rd138;
$L__BB0_23:
	add.s32 	%r78, %r18, 4;
	or.b32  	%r79, %r14, %r78;
	setp.lt.s32 	%p34, %r79, 0;
	setp.ge.s32 	%p35, %r78, %r34;
	or.pred  	%p36, %p35, %p13;
	or.pred  	%p37, %p36, %p34;
	@%p37 bra 	$L__BB0_25;
	ld.global.u64 	%rd100, [%rd22+32];
	ld.shared.u64 	%rd101, [%r19+32];
	mad.lo.s64 	%rd138, %rd101, %rd100, %rd138;
$L__BB0_25:
	add.s32 	%r80, %r18, 5;
	or.b32  	%r81, %r14, %r80;
	setp.lt.s32 	%p39, %r81, 0;
	setp.ge.s32 	%p40, %r80, %r34;
	or.pred  	%p41, %p40, %p13;
	or.pred  	%p42, %p41, %p39;
	@%p42 bra 	$L__BB0_27;
	ld.global.u64 	%rd102, [%rd22+40];
	ld.shared.u64 	%rd103, [%r19+40];
	mad.lo.s64 	%rd138, %rd103, %rd102, %rd138;
$L__BB0_27:
	add.s32 	%r82, %r18, 6;
	or.b32  	%r83, %r14, %r82;
	setp.lt.s32 	%p44, %r83, 0;
	setp.ge.s32 	%p45, %r82, %r34;
	or.pred  	%p46, %p45, %p13;
	or.pred  	%p47, %p46, %p44;
	@%p47 bra 	$L__BB0_29;
	ld.global.u64 	%rd104, [%rd22+48];
	ld.shared.u64 	%rd105, [%r19+48];
	mad.lo.s64 	%rd138, %rd105, %rd104, %rd138;
$L__BB0_29:
	add.s32 	%r84, %r18, 7;
	or.b32  	%r85, %r14, %r84;
	setp.lt.s32 	%p49, %r85, 0;
	setp.ge.s32 	%p50, %r84, %r34;
	or.pred  	%p51, %p50, %p13;
	or.pred  	%p52, %p51, %p49;
	@%p52 bra 	$L__BB0_31;
	ld.global.u64 	%rd106, [%rd22+56];
	ld.shared.u64 	%rd107, [%r19+56];
	mad.lo.s64 	%rd138, %rd107, %rd106, %rd138;
$L__BB0_31:
	add.s32 	%r113, %r113, 8;
	setp.ne.s32 	%p53, %r113, %r11;
	mov.u32 	%r115, %r11;
	@%p53 bra 	$L__BB0_15;
$L__BB0_32:
	setp.eq.s32 	%p54, %r9, 0;
	@%p54 bra 	$L__BB0_53;
	add.s32 	%r86, %r9, -1;
	setp.lt.u32 	%p55, %r86, 3;
	@%p55 bra 	$L__BB0_43;
	setp.ge.s32 	%p56, %r14, %r33;
	add.s32 	%r22, %r8, %r115;
	or.b32  	%r87, %r14, %r22;
	setp.lt.s32 	%p57, %r87, 0;
	setp.ge.s32 	%p58, %r22, %r34;
	or.pred  	%p59, %p58, %p56;
	add.s32 	%r88, %r22, %r15;
	mul.wide.s32 	%rd109, %r88, 8;
	add.s64 	%rd41, %rd2, %rd109;
	add.s32 	%r89, %r115, %r16;
	shl.b32 	%r90, %r89, 3;
	mov.u32 	%r91, filter;
	add.s32 	%r23, %r91, %r90;
	or.pred  	%p60, %p59, %p57;
	@%p60 bra 	$L__BB0_36;
	ld.global.u64 	%rd110, [%rd41];
	ld.shared.u64 	%rd111, [%r23];
	mad.lo.s64 	%rd138, %rd111, %rd110, %rd138;
$L__BB0_36:
	add.s32 	%r92, %r22, 1;
	or.b32  	%r93, %r14, %r92;
	setp.lt.s32 	%p62, %r93, 0;
	setp.ge.s32 	%p63, %r92, %r34;
	or.pred  	%p64, %p63, %p56;
	or.pred  	%p65, %p64, %p62;
	@%p65 bra 	$L__BB0_38;
	ld.global.u64 	%rd112, [%rd41+8];
	ld.shared.u64 	%rd113, [%r23+8];
	mad.lo.s64 	%rd138, %rd113, %rd112, %rd138;
$L__BB0_38:
	add.s32 	%r94, %r22, 2;
	or.b32  	%r95, %r14, %r94;
	setp.lt.s32 	%p67, %r95, 0;
	setp.ge.s32 	%p68, %r94, %r34;
	or.pred  	%p69, %p68, %p56;
	or.pred  	%p70, %p69, %p67;
	@%p70 bra 	$L__BB0_40;
	ld.global.u64 	%rd114, [%rd41+16];
	ld.shared.u64 	%rd115, [%r23+16];
	mad.lo.s64 	%rd138, %rd115, %rd114, %rd138;
$L__BB0_40:
	add.s32 	%r96, %r22, 3;
	or.b32  	%r97, %r14, %r96;
	setp.lt.s32 	%p72, %r97, 0;
	setp.ge.s32 	%p73, %r96, %r34;
	or.pred  	%p74, %p73, %p56;
	or.pred  	%p75, %p74, %p72;
	@%p75 bra 	$L__BB0_42;
	ld.global.u64 	%rd116, [%rd41+24];
	ld.shared.u64 	%rd117, [%r23+24];
	mad.lo.s64 	%rd138, %rd117, %rd116, %rd138;
$L__BB0_42:
	add.s32 	%r115, %r115, 4;
$L__BB0_43:
	setp.eq.s32 	%p76, %r10, 0;
	@%p76 bra 	$L__BB0_53;
	setp.eq.s32 	%p77, %r10, 1;
	@%p77 bra 	$L__BB0_50;
	setp.ge.s32 	%p78, %r14, %r33;
	add.s32 	%r26, %r8, %r115;
	or.b32  	%r98, %r14, %r26;
	setp.lt.s32 	%p79, %r98, 0;
	setp.ge.s32 	%p80, %r26, %r34;
	or.pred  	%p81, %p80, %p78;
	add.s32 	%r99, %r26, %r15;
	mul.wide.s32 	%rd119, %r99, 8;
	add.s64 	%rd52, %rd2, %rd119;
	add.s32 	%r100, %r115, %r16;
	shl.b32 	%r101, %r100, 3;
	mov.u32 	%r102, filter;
	add.s32 	%r27, %r102, %r101;
	or.pred  	%p82, %p81, %p79;
	@%p82 bra 	$L__BB0_47;
	ld.global.u64 	%rd120, [%rd52];
	ld.shared.u64 	%rd121, [%r27];
	mad.lo.s64 	%rd138, %rd121, %rd120, %rd138;
$L__BB0_47:
	add.s32 	%r103, %r26, 1;
	or.b32  	%r104, %r14, %r103;
	setp.lt.s32 	%p84, %r104, 0;
	setp.ge.s32 	%p85, %r103, %r34;
	or.pred  	%p86, %p85, %p78;
	or.pred  	%p87, %p86, %p84;
	@%p87 bra 	$L__BB0_49;
	ld.global.u64 	%rd122, [%rd52+8];
	ld.shared.u64 	%rd123, [%r27+8];
	mad.lo.s64 	%rd138, %rd123, %rd122, %rd138;
$L__BB0_49:
	add.s32 	%r115, %r115, 2;
$L__BB0_50:
	setp.eq.s32 	%p88, %r12, 0;
	@%p88 bra 	$L__BB0_53;
	setp.ge.s32 	%p89, %r14, %r33;
	add.s32 	%r30, %r8, %r115;
	or.b32  	%r105, %r14, %r30;
	setp.lt.s32 	%p90, %r105, 0;
	setp.ge.s32 	%p91, %r30, %r34;
	or.pred  	%p92, %p91, %p89;
	or.pred  	%p93, %p92, %p90;
	@%p93 bra 	$L__BB0_53;
	add.s32 	%r106, %r30, %r15;
	mul.wide.s32 	%rd124, %r106, 8;
	add.s64 	%rd125, %rd2, %rd124;
	ld.global.u64 	%rd126, [%rd125];
	add.s32 	%r107, %r115, %r16;
	shl.b32 	%r108, %r107, 3;
	mov.u32 	%r109, filter;
	add.s32 	%r110, %r109, %r108;
	ld.shared.u64 	%rd127, [%r110];
	mad.lo.s64 	%rd138, %rd127, %rd126, %rd138;
$L__BB0_53:
	add.s32 	%r112, %r112, 1;
	setp.ne.s32 	%p94, %r112, %r32;
	@%p94 bra 	$L__BB0_13;
$L__BB0_54:
	mad.lo.s32 	%r111, %r34, %r5, %r6;
	cvta.to.global.u64 	%rd128, %rd62;
	mul.wide.s32 	%rd129, %r111, 8;
	add.s64 	%rd130, %rd128, %rd129;
	st.global.u64 	[%rd130], %rd138;
$L__BB0_55:
	ret;

}


// ===== COMPILED SASS (sm_100) =====

	.target	sm_100

	.elftype	@"ET_EXEC"


//--------------------- .note.nv.tkinfo           --------------------------
	.section	.note.nv.tkinfo,"",@"SHT_NOTE"
	.sectionflags	@"SHF_NOTE_NV_TKINFO"
	.tkinfo
        /*0018*/ 	.word	0x00000002
        /*0030*/ 	.string	""
        /*0030*/ 	.string	"ptxas"
        /*0030*/ 	.string	"Cuda compilation tools, release 13.0, V13.0.88"
        /*0030*/ 	.string	"Build cuda_13.0.r13.0/compiler.36424714_0"
        /*0030*/ 	.string	"-arch sm_100 -m 64 "



//--------------------- .note.nv.cuinfo           --------------------------
	.section	.note.nv.cuinfo,"",@"SHT_NOTE"
	.sectionflags	@"SHF_NOTE_NV_CUINFO"
        /*0018*/ 	.short	0x0002
        /*001a*/ 	.short	0x0064
        /*001c*/ 	.short	0x0082
	.zero		2


//--------------------- .nv.info                  --------------------------
	.section	.nv.info,"",@"SHT_CUDA_INFO"
	.align	4


	//----- nvinfo : EIATTR_REGCOUNT
	.align		4
        /*0000*/ 	.byte	0x04, 0x2f
        /*0002*/ 	.short	(.L_1 - .L_0)
	.align		4
.L_0:
        /*0004*/ 	.word	index@(_Z7dkernelPlS_S_iii)
        /*0008*/ 	.word	0x0000001e


	//----- nvinfo : EIATTR_FRAME_SIZE
	.align		4
.L_1:
        /*000c*/ 	.byte	0x04, 0x11
        /*000e*/ 	.short	(.L_3 - .L_2)
	.align		4
.L_2:
        /*0010*/ 	.word	index@($__internal_0_$__cuda_sm20_div_u64)
        /*0014*/ 	.word	0x00000000


	//----- nvinfo : EIATTR_FRAME_SIZE
	.align		4
.L_3:
        /*0018*/ 	.byte	0x04, 0x11
        /*001a*/ 	.short	(.L_5 - .L_4)
	.align		4
.L_4:
        /*001c*/ 	.word	index@(_Z7dkernelPlS_S_iii)
        /*0020*/ 	.word	0x00000000


	//----- nvinfo : EIATTR_MIN_STACK_SIZE
	.align		4
.L_5:
        /*0024*/ 	.byte	0x04, 0x12
        /*0026*/ 	.short	(.L_7 - .L_6)
	.align		4
.L_6:
        /*0028*/ 	.word	index@(_Z7dkernelPlS_S_iii)
        /*002c*/ 	.word	0x00000000
.L_7:


//--------------------- .nv.compat                --------------------------
	.section	.nv.compat,"",@"SHT_CUDA_COMPAT_INFO"
	.align	4
        /*0000*/ 	.byte	0x02, 0x09, 0x00, 0x00, 0x02, 0x02, 0x01, 0x00, 0x02, 0x05, 0x05, 0x00, 0x03, 0x07, 0x01, 0x01
        /*0010*/ 	.byte	0x02, 0x03, 0x00, 0x00, 0x02, 0x06, 0x01, 0x00, 0x04, 0x0b, 0x08, 0x00, 0x09, 0x00, 0x00, 0x00
        /*0020*/ 	.byte	0x00, 0x00, 0x00, 0x00


//--------------------- .nv.info._Z7dkernelPlS_S_iii --------------------------
	.section	.nv.info._Z7dkernelPlS_S_iii,"",@"SHT_CUDA_INFO"
	.sectionflags	@""
	.align	4


	//----- nvinfo : EIATTR_CUDA_API_VERSION
	.align		4
        /*0000*/ 	.byte	0x04, 0x37
        /*0002*/ 	.short	(.L_9 - .L_8)
.L_8:
        /*0004*/ 	.word	0x00000082


	//----- nvinfo : EIATTR_KPARAM_INFO
	.align		4
.L_9:
        /*0008*/ 	.byte	0x04, 0x17
        /*000a*/ 	.short	(.L_11 - .L_10)
.L_10:
        /*000c*/ 	.word	0x00000000
        /*0010*/ 	.short	0x0005
        /*0012*/ 	.short	0x0020
        /*0014*/ 	.byte	0x00, 0xf0, 0x11, 0x00


	//----- nvinfo : EIATTR_KPARAM_INFO
	.align		4
.L_11:
        /*0018*/ 	.byte	0x04, 0x17
        /*001a*/ 	.short	(.L_13 - .L_12)
.L_12:
        /*001c*/ 	.word	0x00000000
        /*0020*/ 	.short	0x0004
        /*0022*/ 	.short	0x001c
        /*0024*/ 	.byte	0x00, 0xf0, 0x11, 0x00


	//----- nvinfo : EIATTR_KPARAM_INFO
	.align		4
.L_13:
        /*0028*/ 	.byte	0x04, 0x17
        /*002a*/ 	.short	(.L_15 - .L_14)
.L_14:
        /*002c*/ 	.word	0x00000000
        /*0030*/ 	.short	0x0003
        /*0032*/ 	.short	0x0018
        /*0034*/ 	.byte	0x00, 0xf0, 0x11, 0x00


	//----- nvinfo : EIATTR_KPARAM_INFO
	.align		4
.L_15:
        /*0038*/ 	.byte	0x04, 0x17
        /*003a*/ 	.short	(.L_17 - .L_16)
.L_16:
        /*003c*/ 	.word	0x00000000
        /*0040*/ 	.short	0x0002
        /*0042*/ 	.short	0x0010
        /*0044*/ 	.byte	0x00, 0xf5, 0x21, 0x00


	//----- nvinfo : EIATTR_KPARAM_INFO
	.align		4
.L_17:
        /*0048*/ 	.byte	0x04, 0x17
        /*004a*/ 	.short	(.L_19 - .L_18)
.L_18:
        /*004c*/ 	.word	0x00000000
        /*0050*/ 	.short	0x0001
        /*0052*/ 	.short	0x0008
        /*0054*/ 	.byte	0x00, 0xf5, 0x21, 0x00


	//----- nvinfo : EIATTR_KPARAM_INFO
	.align		4
.L_19:
        /*0058*/ 	.byte	0x04, 0x17
        /*005a*/ 	.short	(.L_21 - .L_20)
.L_20:
        /*005c*/ 	.word	0x00000000
        /*0060*/ 	.short	0x0000
        /*0062*/ 	.short	0x0000
        /*0064*/ 	.byte	0x00, 0xf5, 0x21, 0x00


	//----- nvinfo : EIATTR_SPARSE_MMA_MASK
	.align		4
.L_21:
        /*0068*/ 	.byte	0x03, 0x50
        /*006a*/ 	.short	0x0000


	//----- nvinfo : EIATTR_MAXREG_COUNT
	.align		4
        /*006c*/ 	.byte	0x03, 0x1b
        /*006e*/ 	.short	0x00ff


	//----- nvinfo : EIATTR_NUM_BARRIERS
	.align		4
        /*0070*/ 	.byte	0x02, 0x4c
        /*0072*/ 	.byte	0x01
	.zero		1


	//----- nvinfo : EIATTR_MERCURY_ISA_VERSION
	.align		4
        /*0074*/ 	.byte	0x03, 0x5f
        /*0076*/ 	.short	0x0101


	//----- nvinfo : EIATTR_VRC_CTA_INIT_COUNT
	.align		4
        /*0078*/ 	.byte	0x02, 0x4a
	.zero		1
	.zero		1


	//----- nvinfo : EIATTR_EXIT_INSTR_OFFSETS
	.align		4
        /*007c*/ 	.byte	0x04, 0x1c
        /*007e*/ 	.short	(.L_23 - .L_22)


	//   ....[0]....
.L_22:
        /*0080*/ 	.word	0x00000800


	//   ....[1]....
        /*0084*/ 	.word	0x00001a50


	//----- nvinfo : EIATTR_CRS_STACK_SIZE
	.align		4
.L_23:
        /*0088*/ 	.byte	0x04, 0x1e
        /*008a*/ 	.short	(.L_25 - .L_24)
.L_24:
        /*008c*/ 	.word	0x00000000


	//----- nvinfo : EIATTR_CBANK_PARAM_SIZE
	.align		4
.L_25:
        /*0090*/ 	.byte	0x03, 0x19
        /*0092*/ 	.short	0x0024


	//----- nvinfo : EIATTR_PARAM_CBANK
	.align		4
        /*0094*/ 	.byte	0x04, 0x0a
        /*0096*/ 	.short	(.L_27 - .L_26)
	.align		4
.L_26:
        /*0098*/ 	.word	index@(.nv.constant0._Z7dkernelPlS_S_iii)
        /*009c*/ 	.short	0x0380
        /*009e*/ 	.short	0x0024


	//----- nvinfo : EIATTR_SW_WAR
	.align		4
.L_27:
        /*00a0*/ 	.byte	0x04, 0x36
        /*00a2*/ 	.short	(.L_29 - .L_28)
.L_28:
        /*00a4*/ 	.word	0x00000008
.L_29:


//--------------------- .nv.callgraph             --------------------------
	.section	.nv.callgraph,"",@"SHT_CUDA_CALLGRAPH"
	.align	4
	.sectionentsize	8
	.align		4
        /*0000*/ 	.word	0x00000000
	.align		4
        /*0004*/ 	.word	0xffffffff
	.align		4
        /*0008*/ 	.word	0x00000000
	.align		4
        /*000c*/ 	.word	0xfffffffe
	.align		4
        /*0010*/ 	.word	0x00000000
	.align		4
        /*0014*/ 	.word	0xfffffffd
	.align		4
        /*0018*/ 	.word	0x00000000
	.align		4
        /*001c*/ 	.word	0xfffffffc


//--------------------- .text._Z7dkernelPlS_S_iii --------------------------
	.section	.text._Z7dkernelPlS_S_iii,"ax",@progbits
	.align	128
        .global         _Z7dkernelPlS_S_iii
        .type           _Z7dkernelPlS_S_iii,@function
        .size           _Z7dkernelPlS_S_iii,(.L_x_18 - _Z7dkernelPlS_S_iii)
        .other          _Z7dkernelPlS_S_iii,@"STO_CUDA_ENTRY STV_DEFAULT"
_Z7dkernelPlS_S_iii:
.text._Z7dkernelPlS_S_iii:
[----:B------:R-:W-:Y:S01]  /*0000*/  LDC R1, c[0x0][0x37c] ;  /* 0x0000df00ff017b82 */ /* 0x000fe20000000800 */
[----:B------:R-:W0:Y:S01]  /*0010*/  S2R R5, SR_TID.Y ;  /* 0x0000000000057919 */ /* 0x000e220000002200 */
[----:B------:R-:W1:Y:S01]  /*0020*/  LDCU UR4, c[0x0][0x398] ;  /* 0x00007300ff0477ac */ /* 0x000e620008000800 */
[----:B------:R-:W-:Y:S01]  /*0030*/  BSSY.RECONVERGENT B0, `(.L_x_0) ;  /* 0x0000072000007945 */ /* 0x000fe20003800200 */
[----:B------:R-:W0:Y:S01]  /*0040*/  S2R R2, SR_TID.X ;  /* 0x0000000000027919 */ /* 0x000e220000002100 */
[----:B------:R-:W0:Y:S01]  /*0050*/  LDCU UR5, c[0x0][0x360] ;  /* 0x00006c00ff0577ac */ /* 0x000e220008000800 */
[----:B------:R-:W2:Y:S01]  /*0060*/  LDCU.64 UR12, c[0x0][0x358] ;  /* 0x00006b00ff0c77ac */ /* 0x000ea20008000a00 */
[----:B------:R-:W3:Y:S01]  /*0070*/  LDCU.64 UR8, c[0x0][0x390] ;  /* 0x00007200ff0877ac */ /* 0x000ee20008000a00 */
[----:B------:R-:W4:Y:S01]  /*0080*/  LDCU.64 UR14, c[0x0][0x390] ;  /* 0x00007200ff0e77ac */ /* 0x000f220008000a00 */
[----:B-1----:R-:W-:Y:S01]  /*0090*/  UIMAD UR4, UR4, UR4, URZ ;  /* 0x00000004040472a4 */ /* 0x002fe2000f8e02ff */
[----:B0-----:R-:W-:-:S05]  /*00a0*/  IMAD R4, R5, UR5, R2 ;  /* 0x0000000505047c24 */ /* 0x001fca000f8e0202 */
[----:B------:R-:W-:-:S13]  /*00b0*/  ISETP.GE.U32.AND P0, PT, R4, UR4, PT ;  /* 0x0000000404007c0c */ /* 0x000fda000bf06070 */
[----:B--234-:R-:W-:Y:S05]  /*00c0*/  @P0 BRA `(.L_x_1) ;  /* 0x0000000400a00947 */ /* 0x01cfea0003800000 */
[----:B------:R-:W0:Y:S01]  /*00d0*/  LDC R0, c[0x0][0x364] ;  /* 0x0000d900ff007b82 */ /* 0x000e220000000800 */
[----:B------:R-:W-:Y:S01]  /*00e0*/  IMAD.MOV.U32 R9, RZ, RZ, -0x1 ;  /* 0xffffffffff097424 */ /* 0x000fe200078e00ff */
[----:B------:R-:W-:Y:S01]  /*00f0*/  BSSY.RECONVERGENT B1, `(.L_x_2) ;  /* 0x0000025000017945 */ /* 0x000fe20003800200 */
[----:B0-----:R-:W-:-:S04]  /*0100*/  IMAD R0, R0, UR5, RZ ;  /* 0x0000000500007c24 */ /* 0x001fc8000f8e02ff */
[----:B------:R-:W-:-:S05]  /*0110*/  IMAD.IADD R7, R4, 0x1, R0 ;  /* 0x0000000104077824 */ /* 0x000fca00078e0200 */
[C---:B------:R-:W-:Y:S02]  /*0120*/  ISETP.GT.U32.AND P0, PT, R7.reuse, UR4, PT ;  /* 0x0000000407007c0c */ /* 0x040fe4000bf04070 */
[C---:B------:R-:W-:Y:S02]  /*0130*/  ISETP.GE.U32.AND P1, PT, R7.reuse, UR4, PT ;  /* 0x0000000407007c0c */ /* 0x040fe4000bf26070 */
[----:B------:R-:W-:Y:S02]  /*0140*/  ISETP.GT.U32.AND.EX P0, PT, RZ, RZ, PT, P0 ;  /* 0x000000ffff00720c */ /* 0x000fe40003f04100 */
[----:B------:R-:W-:Y:S02]  /*0150*/  SEL R6, RZ, 0x1, P1 ;  /* 0x00000001ff067807 */ /* 0x000fe40000800000 */
[----:B------:R-:W-:-:S04]  /*0160*/  SEL R3, R7, UR4, P0 ;  /* 0x0000000407037c07 */ /* 0x000fc80008000000 */
[----:B------:R-:W-:Y:S01]  /*0170*/  IADD3 R7, P0, P1, R3, -R6, -R7 ;  /* 0x8000000603077210 */ /* 0x000fe2000791e807 */
[----:B------:R-:W-:-:S03]  /*0180*/  HFMA2 R3, -RZ, RZ, 0, 0 ;  /* 0x00000000ff037431 */ /* 0x000fc600000001ff */
[----:B------:R-:W-:-:S04]  /*0190*/  IADD3.X R9, PT, PT, RZ, -0x1, R9, P0, P1 ;  /* 0xffffffffff097810 */ /* 0x000fc800007e2409 */
[----:B------:R-:W-:-:S13]  /*01a0*/  ISETP.NE.U32.AND P0, PT, R9, RZ, PT ;  /* 0x000000ff0900720c */ /* 0x000fda0003f05070 */
[----:B------:R-:W-:Y:S05]  /*01b0*/  @P0 BRA `(.L_x_3) ;  /* 0x0000000000500947 */ /* 0x000fea0003800000 */
[----:B------:R-:W0:Y:S01]  /*01c0*/  I2F.U32.RP R10, R0 ;  /* 0x00000000000a7306 */ /* 0x000e220000209000 */
[----:B------:R-:W-:Y:S01]  /*01d0*/  IMAD.MOV R11, RZ, RZ, -R0 ;  /* 0x000000ffff0b7224 */ /* 0x000fe200078e0a00 */
[----:B------:R-:W-:-:S06]  /*01e0*/  ISETP.NE.U32.AND P2, PT, R0, RZ, PT ;  /* 0x000000ff0000720c */ /* 0x000fcc0003f45070 */
[----:B0-----:R-:W0:Y:S02]  /*01f0*/  MUFU.RCP R10, R10 ;  /* 0x0000000a000a7308 */ /* 0x001e240000001000 */
[----:B0-----:R-:W-:-:S06]  /*0200*/  VIADD R8, R10, 0xffffffe ;  /* 0x0ffffffe0a087836 */ /* 0x001fcc0000000000 */
[----:B------:R0:W1:Y:S02]  /*0210*/  F2I.FTZ.U32.TRUNC.NTZ R9, R8 ;  /* 0x0000000800097305 */ /* 0x000064000021f000 */
[----:B0-----:R-:W-:Y:S01]  /*0220*/  MOV R8, RZ ;  /* 0x000000ff00087202 */ /* 0x001fe20000000f00 */
[----:B-1----:R-:W-:-:S04]  /*0230*/  IMAD R11, R11, R9, RZ ;  /* 0x000000090b0b7224 */ /* 0x002fc800078e02ff */
[----:B------:R-:W-:-:S06]  /*0240*/  IMAD.HI.U32 R12, R9, R11, R8 ;  /* 0x0000000b090c7227 */ /* 0x000fcc00078e0008 */
[----:B------:R-:W-:-:S04]  /*0250*/  IMAD.HI.U32 R8, R12, R7, RZ ;  /* 0x000000070c087227 */ /* 0x000fc800078e00ff */
[----:B------:R-:W-:-:S04]  /*0260*/  IMAD.MOV R9, RZ, RZ, -R8 ;  /* 0x000000ffff097224 */ /* 0x000fc800078e0a08 */
[----:B------:R-:W-:Y:S02]  /*0270*/  IMAD R7, R0, R9, R7 ;  /* 0x0000000900077224 */ /* 0x000fe400078e0207 */
[----:B------:R-:W-:-:S03]  /*0280*/  IMAD.MOV.U32 R9, RZ, RZ, RZ ;  /* 0x000000ffff097224 */ /* 0x000fc600078e00ff */
[----:B------:R-:W-:-:S13]  /*0290*/  ISETP.GE.U32.AND P0, PT, R7, R0, PT ;  /* 0x000000000700720c */ /* 0x000fda0003f06070 */
[----:B------:R-:W-:Y:S01]  /*02a0*/  @P0 IMAD.IADD R7, R7, 0x1, -R0 ;  /* 0x0000000107070824 */ /* 0x000fe200078e0a00 */
[----:B------:R-:W-:-:S04]  /*02b0*/  @P0 IADD3 R8, PT, PT, R8, 0x1, RZ ;  /* 0x0000000108080810 */ /* 0x000fc80007ffe0ff */
[----:B------:R-:W-:-:S13]  /*02c0*/  ISETP.GE.U32.AND P1, PT, R7, R0, PT ;  /* 0x000000000700720c */ /* 0x000fda0003f26070 */
[----:B------:R-:W-:Y:S01]  /*02d0*/  @P1 VIADD R8, R8, 0x1 ;  /* 0x0000000108081836 */ /* 0x000fe20000000000 */
[----:B------:R-:W-:Y:S01]  /*02e0*/  @!P2 LOP3.LUT R8, RZ, R0, RZ, 0x33, !PT ;  /* 0x00000000ff08a212 */ /* 0x000fe200078e33ff */
[----:B------:R-:W-:Y:S06]  /*02f0*/  BRA `(.L_x_4) ;  /* 0x0000000000107947 */ /* 0x000fec0003800000 */
.L_x_3:
[----:B------:R-:W-:-:S07]  /*0300*/  MOV R8, 0x320 ;  /* 0x0000032000087802 */ /* 0x000fce0000000f00 */
[----:B------:R-:W-:Y:S05]  /*0310*/  CALL.REL.NOINC `($__internal_0_$__cuda_sm20_div_u64) ;  /* 0x0000001400d07944 */ /* 0x000fea0003c00000 */
[----:B------:R-:W-:Y:S01]  /*0320*/  MOV R8, R7 ;  /* 0x0000000700087202 */ /* 0x000fe20000000f00 */
[----:B------:R-:W-:-:S07]  /*0330*/  IMAD.MOV.U32 R9, RZ, RZ, R10 ;  /* 0x000000ffff097224 */ /* 0x000fce00078e000a */
.L_x_4:
[----:B------:R-:W-:Y:S05]  /*0340*/  BSYNC.RECONVERGENT B1 ;  /* 0x0000000000017941 */ /* 0x000fea0003800200 */
.L_x_2:
[----:B------:R-:W-:Y:S01]  /*0350*/  IADD3 R7, P0, PT, R8, R6, RZ ;  /* 0x0000000608077210 */ /* 0x000fe20007f1e0ff */
[----:B------:R-:W-:Y:S03]  /*0360*/  BSSY.RECONVERGENT B1, `(.L_x_5) ;  /* 0x000001b000017945 */ /* 0x000fe60003800200 */
[C---:B------:R-:W-:Y:S01]  /*0370*/  LOP3.LUT R6, R7.reuse, 0x3, RZ, 0xc0, !PT ;  /* 0x0000000307067812 */ /* 0x040fe200078ec0ff */
[----:B------:R-:W-:Y:S01]  /*0380*/  IMAD.X R8, RZ, RZ, R9, P0 ;  /* 0x000000ffff087224 */ /* 0x000fe200000e0609 */
[----:B------:R-:W-:Y:S02]  /*0390*/  ISETP.GE.U32.AND P1, PT, R7, 0x3, PT ;  /* 0x000000030700780c */ /* 0x000fe40003f26070 */
[----:B------:R-:W-:Y:S02]  /*03a0*/  ISETP.NE.U32.AND P0, PT, R6, 0x3, PT ;  /* 0x000000030600780c */ /* 0x000fe40003f05070 */
[----:B------:R-:W-:-:S02]  /*03b0*/  ISETP.GE.U32.AND.EX P1, PT, R8, RZ, PT, P1 ;  /* 0x000000ff0800720c */ /* 0x000fc40003f26110 */
[----:B------:R-:W-:-:S13]  /*03c0*/  ISETP.NE.AND.EX P0, PT, RZ, RZ, PT, P0 ;  /* 0x000000ffff00720c */ /* 0x000fda0003f05300 */
[----:B------:R-:W-:Y:S05]  /*03d0*/  @!P0 BRA `(.L_x_6) ;  /* 0x00000000004c8947 */ /* 0x000fea0003800000 */
[----:B------:R-:W0:Y:S01]  /*03e0*/  S2R R9, SR_CgaCtaId ;  /* 0x0000000000097919 */ /* 0x000e220000008800 */
[----:B------:R-:W-:Y:S01]  /*03f0*/  MOV R6, 0x400 ;  /* 0x0000040000067802 */ /* 0x000fe20000000f00 */
[----:B------:R-:W-:Y:S01]  /*0400*/  IMAD.MOV.U32 R8, RZ, RZ, RZ ;  /* 0x000000ffff087224 */ /* 0x000fe200078e00ff */
[----:B------:R-:W-:Y:S01]  /*0410*/  IADD3 R7, PT, PT, R7, 0x1, RZ ;  /* 0x0000000107077810 */ /* 0x000fe20007ffe0ff */
[----:B------:R-:W-:-:S03]  /*0420*/  IMAD.MOV.U32 R10, RZ, RZ, RZ ;  /* 0x000000ffff0a7224 */ /* 0x000fc600078e00ff */
[----:B------:R-:W-:Y:S02]  /*0430*/  LOP3.LUT R13, R7, 0x3, RZ, 0xc0, !PT ;  /* 0x00000003070d7812 */ /* 0x000fe400078ec0ff */
[----:B0-----:R-:W-:-:S07]  /*0440*/  LEA R9, R9, R6, 0x18 ;  /* 0x0000000609097211 */ /* 0x001fce00078ec0ff */
.L_x_7:
[----:B0-----:R-:W-:-:S04]  /*0450*/  LEA R6, P0, R4, UR8, 0x3 ;  /* 0x0000000804067c11 */ /* 0x001fc8000f8018ff */
[----:B------:R-:W-:-:S06]  /*0460*/  LEA.HI.X R7, R4, UR9, R3, 0x3, P0 ;  /* 0x0000000904077c11 */ /* 0x000fcc00080f1c03 */
[----:B------:R-:W2:Y:S01]  /*0470*/  LDG.E.64 R6, desc[UR12][R6.64] ;  /* 0x0000000c06067981 */ /* 0x000ea2000c1e1b00 */
[----:B------:R-:W-:Y:S02]  /*0480*/  LEA R11, R4, R9, 0x3 ;  /* 0x00000009040b7211 */ /* 0x000fe400078e18ff */
[----:B------:R-:W-:Y:S02]  /*0490*/  IADD3 R8, P0, PT, R8, 0x1, RZ ;  /* 0x0000000108087810 */ /* 0x000fe40007f1e0ff */
[----:B------:R-:W-:-:S03]  /*04a0*/  IADD3 R4, P2, PT, R0, R4, RZ ;  /* 0x0000000400047210 */ /* 0x000fc60007f5e0ff */
[----:B------:R-:W-:Y:S01]  /*04b0*/  IMAD.X R10, RZ, RZ, R10, P0 ;  /* 0x000000ffff0a7224 */ /* 0x000fe200000e060a */
[----:B------:R-:W-:Y:S01]  /*04c0*/  ISETP.NE.U32.AND P0, PT, R8, R13, PT ;  /* 0x0000000d0800720c */ /* 0x000fe20003f05070 */
[----:B------:R-:W-:-:S03]  /*04d0*/  IMAD.X R3, RZ, RZ, R3, P2 ;  /* 0x000000ffff037224 */ /* 0x000fc600010e0603 */
[----:B------:R-:W-:Y:S01]  /*04e0*/  ISETP.NE.AND.EX P0, PT, R10, RZ, PT, P0 ;  /* 0x000000ff0a00720c */ /* 0x000fe20003f05300 */
[----:B--2---:R0:W-:-:S12]  /*04f0*/  STS.64 [R11], R6 ;  /* 0x000000060b007388 */ /* 0x0041d80000000a00 */
[----:B------:R-:W-:Y:S05]  /*0500*/  @P0 BRA `(.L_x_7) ;  /* 0xfffffffc00d00947 */ /* 0x000fea000383ffff */
.L_x_6:
[----:B------:R-:W-:Y:S05]  /*0510*/  BSYNC.RECONVERGENT B1 ;  /* 0x0000000000017941 */ /* 0x000fea0003800200 */
.L_x_5:
[----:B------:R-:W-:Y:S05]  /*0520*/  @!P1 BRA `(.L_x_1) ;  /* 0x0000000000889947 */ /* 0x000fea0003800000 */
[----:B0-----:R-:W0:Y:S01]  /*0530*/  S2R R6, SR_CgaCtaId ;  /* 0x0000000000067919 */ /* 0x001e220000008800 */
[----:B------:R-:W-:Y:S02]  /*0540*/  MOV R15, 0x400 ;  /* 0x00000400000f7802 */ /* 0x000fe40000000f00 */
[----:B------:R-:W-:Y:S02]  /*0550*/  SHF.L.U32 R14, R0, 0x3, RZ ;  /* 0x00000003000e7819 */ /* 0x000fe400000006ff */
[----:B------:R-:W-:Y:S02]  /*0560*/  SHF.R.U32.HI R16, RZ, 0x1d, R0 ;  /* 0x0000001dff107819 */ /* 0x000fe40000011600 */
[----:B0-----:R-:W-:-:S07]  /*0570*/  LEA R15, R6, R15, 0x18 ;  /* 0x0000000f060f7211 */ /* 0x001fce00078ec0ff */
.L_x_8:
[----:B-1----:R-:W-:-:S04]  /*0580*/  LEA R6, P0, R4, UR14, 0x3 ;  /* 0x0000000e04067c11 */ /* 0x002fc8000f8018ff */
[----:B------:R-:W-:Y:S02]  /*0590*/  LEA.HI.X R7, R4, UR15, R3, 0x3, P0 ;  /* 0x0000000f04077c11 */ /* 0x000fe400080f1c03 */
[----:B------:R-:W-:-:S05]  /*05a0*/  IADD3 R10, P0, PT, R14, R6, RZ ;  /* 0x000000060e0a7210 */ /* 0x000fca0007f1e0ff */
[----:B------:R-:W-:Y:S01]  /*05b0*/  IMAD.X R11, R16, 0x1, R7, P0 ;  /* 0x00000001100b7824 */ /* 0x000fe200000e0607 */
[----:B------:R-:W-:Y:S01]  /*05c0*/  IADD3 R12, P0, PT, R14, R10, RZ ;  /* 0x0000000a0e0c7210 */ /* 0x000fe20007f1e0ff */
[----:B------:R-:W2:Y:S04]  /*05d0*/  LDG.E.64 R6, desc[UR12][R6.64] ;  /* 0x0000000c06067981 */ /* 0x000ea8000c1e1b00 */
[----:B------:R-:W-:Y:S01]  /*05e0*/  IMAD.X R13, R16, 0x1, R11, P0 ;  /* 0x00000001100d7824 */ /* 0x000fe200000e060b */
[----:B------:R-:W-:Y:S01]  /*05f0*/  IADD3 R8, P0, PT, R14, R12, RZ ;  /* 0x0000000c0e087210 */ /* 0x000fe20007f1e0ff */
[----:B------:R-:W3:Y:S03]  /*0600*/  LDG.E.64 R10, desc[UR12][R10.64] ;  /* 0x0000000c0a0a7981 */ /* 0x000ee6000c1e1b00 */
[----:B------:R-:W-:-:S02]  /*0610*/  IADD3.X R9, PT, PT, R16, R13, RZ, P0, !PT ;  /* 0x0000000d10097210 */ /* 0x000fc400007fe4ff */
[----:B------:R-:W4:Y:S04]  /*0620*/  LDG.E.64 R12, desc[UR12][R12.64] ;  /* 0x0000000c0c0c7981 */ /* 0x000f28000c1e1b00 */
[----:B------:R-:W5:Y:S01]  /*0630*/  LDG.E.64 R8, desc[UR12][R8.64] ;  /* 0x0000000c08087981 */ /* 0x000f62000c1e1b00 */
[----:B------:R-:W-:-:S04]  /*0640*/  IADD3 R17, P2, PT, R0, R4, RZ ;  /* 0x0000000400117210 */ /* 0x000fc80007f5e0ff */
[----:B------:R-:W-:Y:S01]  /*0650*/  IADD3 R19, P0, PT, R0, R17, RZ ;  /* 0x0000001100137210 */ /* 0x000fe20007f1e0ff */
[----:B------:R-:W-:-:S03]  /*0660*/  IMAD R23, R4, 0x8, R15 ;  /* 0x0000000804177824 */ /* 0x000fc600078e020f */
[----:B------:R-:W-:Y:S01]  /*0670*/  IADD3 R18, P1, PT, R0, R19, RZ ;  /* 0x0000001300127210 */ /* 0x000fe20007f3e0ff */
[----:B------:R-:W-:Y:S01]  /*0680*/  IMAD R17, R17, 0x8, R15 ;  /* 0x0000000811117824 */ /* 0x000fe200078e020f */
[----:B------:R-:W-:Y:S02]  /*0690*/  LEA R19, R19, R15, 0x3 ;  /* 0x0000000f13137211 */ /* 0x000fe400078e18ff */
[----:B------:R-:W-:Y:S01]  /*06a0*/  IADD3.X R3, PT, PT, RZ, RZ, R3, P0, P2 ;  /* 0x000000ffff037210 */ /* 0x000fe200007e4403 */
[----:B------:R-:W-:Y:S01]  /*06b0*/  IMAD R21, R18, 0x8, R15 ;  /* 0x0000000812157824 */ /* 0x000fe200078e020f */
[----:B------:R-:W-:-:S04]  /*06c0*/  IADD3 R4, P0, PT, R0, R18, RZ ;  /* 0x0000001200047210 */ /* 0x000fc80007f1e0ff */
[----:B------:R-:W-:Y:S02]  /*06d0*/  IADD3.X R3, PT, PT, RZ, RZ, R3, P0, P1 ;  /* 0x000000ffff037210 */ /* 0x000fe400007e2403 */
[----:B------:R-:W-:-:S04]  /*06e0*/  ISETP.GE.U32.AND P0, PT, R4, UR4, PT ;  /* 0x0000000404007c0c */ /* 0x000fc8000bf06070 */
[----:B------:R-:W-:Y:S01]  /*06f0*/  ISETP.GE.U32.AND.EX P0, PT, R3, RZ, PT, P0 ;  /* 0x000000ff0300720c */ /* 0x000fe20003f06100 */
[----:B--2---:R1:W-:Y:S04]  /*0700*/  STS.64 [R23], R6 ;  /* 0x0000000617007388 */ /* 0x0043e80000000a00 */
[----:B---3--:R1:W-:Y:S04]  /*0710*/  STS.64 [R17], R10 ;  /* 0x0000000a11007388 */ /* 0x0083e80000000a00 */
[----:B----4-:R1:W-:Y:S04]  /*0720*/  STS.64 [R19], R12 ;  /* 0x0000000c13007388 */ /* 0x0103e80000000a00 */
[----:B-----5:R1:W-:Y:S01]  /*0730*/  STS.64 [R21], R8 ;  /* 0x0000000815007388 */ /* 0x0203e20000000a00 */
[----:B------:R-:W-:Y:S05]  /*0740*/  @!P0 BRA `(.L_x_8) ;  /* 0xfffffffc008c8947 */ /* 0x000fea000383ffff */
.L_x_1:
[----:B------:R-:W-:Y:S05]  /*0750*/  BSYNC.RECONVERGENT B0 ;  /* 0x0000000000007941 */ /* 0x000fea0003800200 */
.L_x_0:
[----:B------:R-:W2:Y:S01]  /*0760*/  S2R R3, SR_CTAID.X ;  /* 0x0000000000037919 */ /* 0x000ea20000002500 */
[----:B------:R-:W3:Y:S01]  /*0770*/  S2UR UR6, SR_CTAID.Y ;  /* 0x00000000000679c3 */ /* 0x000ee20000002600 */
[----:B------:R-:W4:Y:S01]  /*0780*/  LDCU UR7, c[0x0][0x3a0] ;  /* 0x00007400ff0777ac */ /* 0x000f220008000800 */
[----:B------:R-:W5:Y:S06]  /*0790*/  LDCU UR10, c[0x0][0x39c] ;  /* 0x00007380ff0a77ac */ /* 0x000f6c0008000800 */
[----:B------:R-:W3:Y:S01]  /*07a0*/  LDC R0, c[0x0][0x364] ;  /* 0x0000d900ff007b82 */ /* 0x000ee20000000800 */
[----:B--2---:R-:W-:-:S02]  /*07b0*/  IMAD R2, R3, UR5, R2 ;  /* 0x0000000503027c24 */ /* 0x004fc4000f8e0202 */
[----:B---3--:R-:W-:-:S05]  /*07c0*/  IMAD R5, R0, UR6, R5 ;  /* 0x0000000600057c24 */ /* 0x008fca000f8e0205 */
[----:B------:R-:W-:Y:S01]  /*07d0*/  BAR.SYNC.DEFER_BLOCKING 0x0 ;  /* 0x0000000000007b1d */ /* 0x000fe20000010000 */
[----:B----4-:R-:W-:-:S04]  /*07e0*/  ISETP.GE.AND P0, PT, R2, UR7, PT ;  /* 0x0000000702007c0c */ /* 0x010fc8000bf06270 */
[----:B-----5:R-:W-:-:S13]  /*07f0*/  ISETP.GE.OR P0, PT, R5, UR10, P0 ;  /* 0x0000000a05007c0c */ /* 0x020fda0008706670 */
[----:B------:R-:W-:Y:S05]  /*0800*/  @P0 EXIT ;  /* 0x000000000000094d */ /* 0x000fea0003800000 */
[----:B------:R-:W2:Y:S01]  /*0810*/  LDCU UR6, c[0x0][0x398] ;  /* 0x00007300ff0677ac */ /* 0x000ea20008000800 */
[----:B------:R-:W-:Y:S02]  /*0820*/  HFMA2 R3, -RZ, RZ, 0, 0 ;  /* 0x00000000ff037431 */ /* 0x000fe400000001ff */
[----:B------:R-:W-:Y:S01]  /*0830*/  IMAD.MOV.U32 R0, RZ, RZ, RZ ;  /* 0x000000ffff007224 */ /* 0x000fe200078e00ff */
[----:B--2---:R-:W-:-:S09]  /*0840*/  UISETP.GE.AND UP0, UPT, UR6, 0x1, UPT ;  /* 0x000000010600788c */ /* 0x004fd2000bf06270 */
[----:B------:R-:W-:Y:S05]  /*0850*/  BRA.U !UP0, `(.L_x_9) ;  /* 0x0000001108647547 */ /* 0x000fea000b800000 */
[----:B------:R-:W-:Y:S01]  /*0860*/  USHF.R.U32.HI UR4, URZ, 0x1, UR6 ;  /* 0x00000001ff047899 */ /* 0x000fe20008011606 */
[----:B------:R-:W-:Y:S01]  /*0870*/  IMAD.MOV.U32 R0, RZ, RZ, RZ ;  /* 0x000000ffff007224 */ /* 0x000fe200078e00ff */
[----:B------:R-:W-:Y:S01]  /*0880*/  ULOP3.LUT UR14, UR6, 0x7, URZ, 0xc0, !UPT ;  /* 0x00000007060e7892 */ /* 0x000fe2000f8ec0ff */
[----:B------:R-:W-:Y:S01]  /*0890*/  IMAD.MOV.U32 R3, RZ, RZ, RZ ;  /* 0x000000ffff037224 */ /* 0x000fe200078e00ff */
[----:B------:R-:W-:Y:S02]  /*08a0*/  ULOP3.LUT UR15, UR6, 0x3, URZ, 0xc0, !UPT ;  /* 0x00000003060f7892 */ /* 0x000fe4000f8ec0ff */
[----:B------:R-:W-:Y:S01]  /*08b0*/  IADD3 R4, PT, PT, R5, -UR4, RZ ;  /* 0x8000000405047c10 */ /* 0x000fe2000fffe0ff */
[----:B------:R-:W-:Y:S01]  /*08c0*/  VIADD R24, R2, -UR4 ;  /* 0x8000000402187c36 */ /* 0x000fe20008000000 */
[----:B------:R-:W-:Y:S01]  /*08d0*/  ULOP3.LUT UR6, UR6, 0x7ffffff8, URZ, 0xc0, !UPT ;  /* 0x7ffffff806067892 */ /* 0x000fe2000f8ec0ff */
[----:B------:R-:W-:-:S11]  /*08e0*/  UMOV UR4, URZ ;  /* 0x000000ff00047c82 */ /* 0x000fd60008000000 */
.L_x_16:
[----:B------:R-:W2:Y:S01]  /*08f0*/  LDCU UR9, c[0x0][0x398] ;  /* 0x00007300ff0977ac */ /* 0x000ea20008000800 */
[----:B-1----:R-:W-:Y:S01]  /*0900*/  VIADD R8, R4, UR4 ;  /* 0x0000000404087c36 */ /* 0x002fe20008000000 */
[----:B------:R-:W-:Y:S01]  /*0910*/  UMOV UR8, UR4 ;  /* 0x0000000400087c82 */ /* 0x000fe20008000000 */
[----:B------:R-:W-:Y:S01]  /*0920*/  UIADD3 UR4, UPT, UPT, UR4, 0x1, URZ ;  /* 0x0000000104047890 */ /* 0x000fe2000fffe0ff */
[----:B------:R-:W-:Y:S01]  /*0930*/  UMOV UR5, URZ ;  /* 0x000000ff00057c82 */ /* 0x000fe20008000000 */
[----:B--2---:R-:W-:Y:S02]  /*0940*/  UISETP.GE.U32.AND UP1, UPT, UR9, 0x8, UPT ;  /* 0x000000080900788c */ /* 0x004fe4000bf26070 */
[----:B------:R-:W-:-:S07]  /*0950*/  UISETP.NE.AND UP0, UPT, UR4, UR9, UPT ;  /* 0x000000090400728c */ /* 0x000fce000bf05270 */
[----:B------:R-:W-:Y:S05]  /*0960*/  BRA.U !UP1, `(.L_x_10) ;  /* 0x0000000509e87547 */ /* 0x000fea000b800000 */
[----:B------:R-:W1:Y:S01]  /*0970*/  S2UR UR7, SR_CgaCtaId ;  /* 0x00000000000779c3 */ /* 0x000e620000008800 */
[----:B------:R-:W2:Y:S01]  /*0980*/  LDCU UR10, c[0x0][0x39c] ;  /* 0x00007380ff0a77ac */ /* 0x000ea20008000800 */
[----:B------:R-:W-:Y:S01]  /*0990*/  UMOV UR5, 0x400 ;  /* 0x0000040000057882 */ /* 0x000fe20000000000 */
[----:B------:R-:W3:Y:S05]  /*09a0*/  LDCU UR11, c[0x0][0x3a0] ;  /* 0x00007400ff0b77ac */ /* 0x000eea0008000800 */
[----:B0-----:R-:W0:Y:S01]  /*09b0*/  LDC.64 R6, c[0x0][0x380] ;  /* 0x0000e000ff067b82 */ /* 0x001e220000000a00 */
[----:B------:R-:W4:Y:S01]  /*09c0*/  LDCU UR9, c[0x0][0x398] ;  /* 0x00007300ff0977ac */ /* 0x000f220008000800 */
[----:B--2---:R-:W-:Y:S01]  /*09d0*/  ISETP.GE.AND P5, PT, R8, UR10, PT ;  /* 0x0000000a08007c0c */ /* 0x004fe2000bfa6270 */
[----:B-1----:R-:W-:-:S03]  /*09e0*/  ULEA UR10, UR7, UR5, 0x18 ;  /* 0x00000005070a7291 */ /* 0x002fc6000f8ec0ff */
[----:B---34-:R-:W-:-:S09]  /*09f0*/  UMOV UR5, URZ ;  /* 0x000000ff00057c82 */ /* 0x018fd20008000000 */
.L_x_11:
[----:B------:R-:W-:Y:S01]  /*0a00*/  VIADD R12, R4, UR8 ;  /* 0x00000008040c7c36 */ /* 0x000fe20008000000 */
[----:B------:R-:W-:-:S04]  /*0a10*/  IADD3 R13, PT, PT, R24, UR5, RZ ;  /* 0x00000005180d7c10 */ /* 0x000fc8000fffe0ff */
[----:B------:R-:W-:Y:S01]  /*0a20*/  ISETP.GE.OR P3, PT, R13, UR11, P5 ;  /* 0x0000000b0d007c0c */ /* 0x000fe2000af66670 */
[C---:B------:R-:W-:Y:S01]  /*0a30*/  IMAD R19, R12.reuse, UR11, R13 ;  /* 0x0000000b0c137c24 */ /* 0x040fe2000f8e020d */
[----:B------:R-:W-:-:S03]  /*0a40*/  LOP3.LUT R8, R12, R13, RZ, 0xfc, !PT ;  /* 0x0000000d0c087212 */ /* 0x000fc600078efcff */
[----:B0-----:R-:W-:Y:S01]  /*0a50*/  IMAD.WIDE R18, R19, 0x8, R6 ;  /* 0x0000000813127825 */ /* 0x001fe200078e0206 */
[----:B------:R-:W-:-:S13]  /*0a60*/  ISETP.LT.OR P3, PT, R8, RZ, P3 ;  /* 0x000000ff0800720c */ /* 0x000fda0001f61670 */
[----:B------:R-:W2:Y:S01]  /*0a70*/  @!P3 LDG.E.64 R20, desc[UR12][R18.64] ;  /* 0x0000000c1214b981 */ /* 0x000ea2000c1e1b00 */
[----:B------:R-:W-:-:S05]  /*0a80*/  VIADD R9, R13, 0x1 ;  /* 0x000000010d097836 */ /* 0x000fca0000000000 */
[----:B------:R-:W-:Y:S02]  /*0a90*/  ISETP.GE.OR P2, PT, R9, UR11, P5 ;  /* 0x0000000b09007c0c */ /* 0x000fe4000af46670 */
[----:B------:R-:W-:-:S04]  /*0aa0*/  LOP3.LUT R9, R12, R9, RZ, 0xfc, !PT ;  /* 0x000000090c097212 */ /* 0x000fc800078efcff */
[----:B------:R-:W-:-:S13]  /*0ab0*/  ISETP.LT.OR P2, PT, R9, RZ, P2 ;  /* 0x000000ff0900720c */ /* 0x000fda0001741670 */
[----:B------:R-:W3:Y:S01]  /*0ac0*/  @!P2 LDG.E.64 R14, desc[UR12][R18.64+0x8] ;  /* 0x0000080c120ea981 */ /* 0x000ee2000c1e1b00 */
[----:B------:R-:W-:-:S04]  /*0ad0*/  IADD3 R9, PT, PT, R13, 0x2, RZ ;  /* 0x000000020d097810 */ /* 0x000fc80007ffe0ff */
[----:B------:R-:W-:Y:S02]  /*0ae0*/  ISETP.GE.OR P0, PT, R9, UR11, P5 ;  /* 0x0000000b09007c0c */ /* 0x000fe4000af06670 */
[----:B------:R-:W-:-:S04]  /*0af0*/  LOP3.LUT R9, R12, R9, RZ, 0xfc, !PT ;  /* 0x000000090c097212 */ /* 0x000fc800078efcff */
[----:B------:R-:W-:-:S13]  /*0b00*/  ISETP.LT.OR P0, PT, R9, RZ, P0 ;  /* 0x000000ff0900720c */ /* 0x000fda0000701670 */
[----:B------:R-:W4:Y:S01]  /*0b10*/  @!P0 LDG.E.64 R16, desc[UR12][R18.64+0x10] ;  /* 0x0000100c12108981 */ /* 0x000f22000c1e1b00 */
[----:B------:R-:W-:Y:S01]  /*0b20*/  UIMAD UR7, UR8, UR9, UR5 ;  /* 0x00000009080772a4 */ /* 0x000fe2000f8e0205 */
[----:B------:R-:W-:Y:S02]  /*0b30*/  @!P3 IMAD.MOV.U32 R8, RZ, RZ, R0 ;  /* 0x000000ffff08b224 */ /* 0x000fe400078e0000 */
[----:B------:R-:W-:Y:S01]  /*0b40*/  @!P3 IMAD.MOV.U32 R9, RZ, RZ, R3 ;  /* 0x000000ffff09b224 */ /* 0x000fe200078e0003 */
[----:B------:R-:W-:-:S09]  /*0b50*/  ULEA UR7, UR7, UR10, 0x3 ;  /* 0x0000000a07077291 */ /* 0x000fd2000f8e18ff */
[----:B------:R-:W2:Y:S01]  /*0b60*/  @!P3 LDS.64 R10, [UR7] ;  /* 0x00000007ff0ab984 */ /* 0x000ea20008000a00 */
[----:B------:R-:W-:-:S04]  /*0b70*/  IADD3 R25, PT, PT, R13, 0x5, RZ ;  /* 0x000000050d197810 */ /* 0x000fc80007ffe0ff */
[----:B------:R-:W-:Y:S02]  /*0b80*/  ISETP.GE.OR P4, PT, R25, UR11, P5 ;  /* 0x0000000b19007c0c */ /* 0x000fe4000af86670 */
[----:B------:R-:W-:-:S04]  /*0b90*/  LOP3.LUT R25, R12, R25, RZ, 0xfc, !PT ;  /* 0x000000190c197212 */ /* 0x000fc800078efcff */
[----:B------:R-:W-:Y:S01]  /*0ba0*/  ISETP.LT.OR P4, PT, R25, RZ, P4 ;  /* 0x000000ff1900720c */ /* 0x000fe20002781670 */
[----:B------:R-:W-:Y:S02]  /*0bb0*/  VIADD R25, R13, 0x6 ;  /* 0x000000060d197836 */ /* 0x000fe40000000000 */
[----:B--2---:R-:W-:Y:S02]  /*0bc0*/  @!P3 IMAD R11, R11, R20, RZ ;  /* 0x000000140b0bb224 */ /* 0x004fe400078e02ff */
[----:B------:R-:W-:-:S04]  /*0bd0*/  @!P3 IMAD.WIDE.U32 R8, R20, R10, R8 ;  /* 0x0000000a1408b225 */ /* 0x000fc800078e0008 */
[----:B------:R-:W-:Y:S01]  /*0be0*/  @!P3 IMAD R23, R21, R10, R11 ;  /* 0x0000000a1517b224 */ /* 0x000fe200078e020b */
[----:B------:R-:W-:Y:S01]  /*0bf0*/  IADD3 R21, PT, PT, R13, 0x3, RZ ;  /* 0x000000030d157810 */ /* 0x000fe20007ffe0ff */
[----:B------:R-:W3:Y:S03]  /*0c00*/  @!P2 LDS.64 R10, [UR7+0x8] ;  /* 0x00000807ff0aa984 */ /* 0x000ee60008000a00 */
[----:B------:R-:W-:Y:S02]  /*0c10*/  ISETP.GE.OR P1, PT, R21, UR11, P5 ;  /* 0x0000000b15007c0c */ /* 0x000fe4000af26670 */
[----:B------:R-:W-:-:S04]  /*0c20*/  LOP3.LUT R21, R12, R21, RZ, 0xfc, !PT ;  /* 0x000000150c157212 */ /* 0x000fc800078efcff */
[----:B------:R-:W-:-:S13]  /*0c30*/  ISETP.LT.OR P1, PT, R21, RZ, P1 ;  /* 0x000000ff1500720c */ /* 0x000fda0000f21670 */
[----:B------:R-:W2:Y:S01]  /*0c40*/  @!P1 LDG.E.64 R20, desc[UR12][R18.64+0x18] ;  /* 0x0000180c12149981 */ /* 0x000ea2000c1e1b00 */
[----:B------:R-:W-:Y:S02]  /*0c50*/  @!P3 IMAD.IADD R3, R9, 0x1, R23 ;  /* 0x000000010903b824 */ /* 0x000fe400078e0217 */
[----:B------:R-:W-:Y:S01]  /*0c60*/  @!P3 IMAD.MOV.U32 R0, RZ, RZ, R8 ;  /* 0x000000ffff00b224 */ /* 0x000fe200078e0008 */
[----:B------:R-:W-:Y:S01]  /*0c70*/  @!P1 LDS.64 R26, [UR7+0x18] ;  /* 0x00001807ff1a9984 */ /* 0x000fe20008000a00 */
[----:B------:R-:W-:-:S03]  /*0c80*/  VIADD R23, R13, 0x4 ;  /* 0x000000040d177836 */ /* 0x000fc60000000000 */
[----:B------:R-:W-:Y:S02]  /*0c90*/  @!P2 MOV R8, R0 ;  /* 0x000000000008a202 */ /* 0x000fe40000000f00 */
[----:B------:R-:W-:Y:S02]  /*0ca0*/  ISETP.GE.OR P3, PT, R23, UR11, P5 ;  /* 0x0000000b17007c0c */ /* 0x000fe4000af66670 */
[----:B------:R-:W-:-:S04]  /*0cb0*/  LOP3.LUT R23, R12, R23, RZ, 0xfc, !PT ;  /* 0x000000170c177212 */ /* 0x000fc800078efcff */
[----:B------:R-:W-:Y:S01]  /*0cc0*/  ISETP.LT.OR P3, PT, R23, RZ, P3 ;  /* 0x000000ff1700720c */ /* 0x000fe20001f61670 */
[----:B---3--:R-:W-:-:S04]  /*0cd0*/  @!P2 IMAD R9, R11, R14, RZ ;  /* 0x0000000e0b09a224 */ /* 0x008fc800078e02ff */
[-C--:B------:R-:W-:Y:S02]  /*0ce0*/  @!P2 IMAD R15, R15, R10.reuse, R9 ;  /* 0x0000000a0f0fa224 */ /* 0x080fe400078e0209 */
[----:B------:R-:W-:Y:S02]  /*0cf0*/  @!P2 IMAD.MOV.U32 R9, RZ, RZ, R3 ;  /* 0x000000ffff09a224 */ /* 0x000fe400078e0003 */
[----:B------:R-:W-:-:S04]  /*0d00*/  @!P2 IMAD.WIDE.U32 R10, R14, R10, R8 ;  /* 0x0000000a0e0aa225 */ /* 0x000fc800078e0008 */
[----:B------:R-:W3:Y:S04]  /*0d10*/  @!P3 LDG.E.64 R22, desc[UR12][R18.64+0x20] ;  /* 0x0000200c1216b981 */ /* 0x000ee8000c1e1b00 */
[----:B------:R-:W4:Y:S01]  /*0d20*/  @!P0 LDS.64 R8, [UR7+0x10] ;  /* 0x00001007ff088984 */ /* 0x000f220008000a00 */
[----:B------:R-:W-:Y:S01]  /*0d30*/  @!P2 MOV R0, R10 ;  /* 0x0000000a0000a202 */ /* 0x000fe20000000f00 */
[----:B------:R-:W-:Y:S01]  /*0d40*/  @!P2 IMAD.IADD R3, R11, 0x1, R15 ;  /* 0x000000010b03a824 */ /* 0x000fe200078e020f */
[----:B------:R-:W-:Y:S02]  /*0d50*/  ISETP.GE.OR P2, PT, R25, UR11, P5 ;  /* 0x0000000b19007c0c */ /* 0x000fe4000af46670 */
[----:B------:R-:W-:Y:S01]  /*0d60*/  LOP3.LUT R25, R12, R25, RZ, 0xfc, !PT ;  /* 0x000000190c197212 */ /* 0x000fe200078efcff */
[----:B------:R-:W-:-:S02]  /*0d70*/  @!P0 IMAD.MOV.U32 R10, RZ, RZ, R0 ;  /* 0x000000ffff0a8224 */ /* 0x000fc400078e0000 */
[----:B------:R-:W-:Y:S01]  /*0d80*/  @!P0 IMAD.MOV.U32 R11, RZ, RZ, R3 ;  /* 0x000000ffff0b8224 */ /* 0x000fe200078e0003 */
[----:B------:R-:W-:Y:S02]  /*0d90*/  ISETP.LT.OR P2, PT, R25, RZ, P2 ;  /* 0x000000ff1900720c */ /* 0x000fe40001741670 */
[----:B------:R-:W-:-:S04]  /*0da0*/  IADD3 R13, PT, PT, R13, 0x7, RZ ;  /* 0x000000070d0d7810 */ /* 0x000fc80007ffe0ff */
[----:B------:R-:W-:Y:S02]  /*0db0*/  LOP3.LUT R12, R12, R13, RZ, 0xfc, !PT ;  /* 0x0000000d0c0c7212 */ /* 0x000fe400078efcff */
[----:B------:R-:W-:-:S04]  /*0dc0*/  ISETP.GE.OR P6, PT, R13, UR11, P5 ;  /* 0x0000000b0d007c0c */ /* 0x000fc8000afc6670 */
[----:B------:R-:W-:-:S13]  /*0dd0*/  ISETP.LT.OR P6, PT, R12, RZ, P6 ;  /* 0x000000ff0c00720c */ /* 0x000fda00037c1670 */
[----:B------:R-:W5:Y:S01]  /*0de0*/  @!P6 LDG.E.64 R12, desc[UR12][R18.64+0x38] ;  /* 0x0000380c120ce981 */ /* 0x000f62000c1e1b00 */
[----:B----4-:R-:W-:-:S04]  /*0df0*/  @!P0 IMAD R9, R9, R16, RZ ;  /* 0x0000001009098224 */ /* 0x010fc800078e02ff */
[-C--:B------:R-:W-:Y:S02]  /*0e00*/  @!P0 IMAD R14, R17, R8.reuse, R9 ;  /* 0x00000008110e8224 */ /* 0x080fe400078e0209 */
[----:B------:R-:W-:Y:S02]  /*0e10*/  @!P0 IMAD.WIDE.U32 R16, R16, R8, R10 ;  /* 0x0000000810108225 */ /* 0x000fe400078e000a */
[----:B------:R-:W4:Y:S04]  /*0e20*/  @!P4 LDG.E.64 R8, desc[UR12][R18.64+0x28] ;  /* 0x0000280c1208c981 */ /* 0x000f28000c1e1b00 */
[----:B------:R0:W5:Y:S01]  /*0e30*/  @!P2 LDG.E.64 R10, desc[UR12][R18.64+0x30] ;  /* 0x0000300c120aa981 */ /* 0x000162000c1e1b00 */
[----:B------:R-:W-:Y:S02]  /*0e40*/  @!P0 IMAD.MOV.U32 R0, RZ, RZ, R16 ;  /* 0x000000ffff008224 */ /* 0x000fe400078e0010 */
[----:B------:R-:W-:-:S02]  /*0e50*/  @!P0 IMAD.IADD R3, R17, 0x1, R14 ;  /* 0x0000000111038824 */ /* 0x000fc400078e020e */
[----:B------:R-:W-:Y:S01]  /*0e60*/  @!P4 LDS.64 R16, [UR7+0x28] ;  /* 0x00002807ff10c984 */ /* 0x000fe20008000a00 */
[----:B------:R-:W-:-:S03]  /*0e70*/  @!P1 MOV R14, R0 ;  /* 0x00000000000e9202 */ /* 0x000fc60000000f00 */
[----:B0-----:R-:W-:Y:S01]  /*0e80*/  @!P2 LDS.64 R18, [UR7+0x30] ;  /* 0x00003007ff12a984 */ /* 0x001fe20008000a00 */
[----:B------:R-:W-:-:S04]  /*0e90*/  UIADD3 UR5, UPT, UPT, UR5, 0x8, URZ ;  /* 0x0000000805057890 */ /* 0x000fc8000fffe0ff */
[----:B------:R-:W-:Y:S01]  /*0ea0*/  UISETP.NE.AND UP1, UPT, UR5, UR6, UPT ;  /* 0x000000060500728c */ /* 0x000fe2000bf25270 */
[----:B--2---:R-:W-:-:S04]  /*0eb0*/  @!P1 IMAD R15, R27, R20, RZ ;  /* 0x000000141b0f9224 */ /* 0x004fc800078e02ff */
[-C--:B------:R-:W-:Y:S02]  /*0ec0*/  @!P1 IMAD R25, R21, R26.reuse, R15 ;  /* 0x0000001a15199224 */ /* 0x080fe400078e020f */
[----:B------:R-:W-:Y:S02]  /*0ed0*/  @!P1 IMAD.MOV.U32 R15, RZ, RZ, R3 ;  /* 0x000000ffff0f9224 */ /* 0x000fe400078e0003 */
[----:B------:R-:W-:-:S04]  /*0ee0*/  @!P1 IMAD.WIDE.U32 R20, R20, R26, R14 ;  /* 0x0000001a14149225 */ /* 0x000fc800078e000e */
[----:B------:R-:W3:Y:S01]  /*0ef0*/  @!P3 LDS.64 R14, [UR7+0x20] ;  /* 0x00002007ff0eb984 */ /* 0x000ee20008000a00 */
[----:B------:R-:W-:Y:S01]  /*0f00*/  @!P1 IMAD.IADD R3, R21, 0x1, R25 ;  /* 0x0000000115039824 */ /* 0x000fe200078e0219 */
[----:B------:R-:W-:-:S03]  /*0f10*/  @!P1 MOV R0, R20 ;  /* 0x0000001400009202 */ /* 0x000fc60000000f00 */
[----:B------:R-:W-:Y:S02]  /*0f20*/  @!P3 IMAD.MOV.U32 R21, RZ, RZ, R3 ;  /* 0x000000ffff15b224 */ /* 0x000fe400078e0003 */
[----:B------:R-:W-:Y:S02]  /*0f30*/  @!P3 IMAD.MOV.U32 R20, RZ, RZ, R0 ;  /* 0x000000ffff14b224 */ /* 0x000fe400078e0000 */
[----:B---3--:R-:W-:-:S04]  /*0f40*/  @!P3 IMAD R15, R15, R22, RZ ;  /* 0x000000160f0fb224 */ /* 0x008fc800078e02ff */
[-C--:B------:R-:W-:Y:S02]  /*0f50*/  @!P3 IMAD R25, R23, R14.reuse, R15 ;  /* 0x0000000e1719b224 */ /* 0x080fe400078e020f */
[----:B------:R-:W-:Y:S02]  /*0f60*/  @!P3 IMAD.WIDE.U32 R22, R22, R14, R20 ;  /* 0x0000000e1616b225 */ /* 0x000fe400078e0014 */
[----:B------:R-:W0:Y:S02]  /*0f70*/  @!P6 LDS.64 R14, [UR7+0x38] ;  /* 0x00003807ff0ee984 */ /* 0x000e240008000a00 */
[----:B------:R-:W-:Y:S01]  /*0f80*/  @!P3 IMAD.MOV.U32 R0, RZ, RZ, R22 ;  /* 0x000000ffff00b224 */ /* 0x000fe200078e0016 */
[----:B------:R-:W-:-:S03]  /*0f90*/  @!P3 IADD3 R3, PT, PT, R23, R25, RZ ;  /* 0x000000191703b210 */ /* 0x000fc60007ffe0ff */
[----:B------:R-:W-:Y:S01]  /*0fa0*/  @!P4 IMAD.MOV.U32 R20, RZ, RZ, R0 ;  /* 0x000000ffff14c224 */ /* 0x000fe200078e0000 */
[----:B------:R-:W-:Y:S01]  /*0fb0*/  @!P4 MOV R21, R3 ;  /* 0x000000030015c202 */ /* 0x000fe20000000f00 */
[----:B----4-:R-:W-:-:S04]  /*0fc0*/  @!P4 IMAD R17, R17, R8, RZ ;  /* 0x000000081111c224 */ /* 0x010fc800078e02ff */
[-C--:B------:R-:W-:Y:S02]  /*0fd0*/  @!P4 IMAD R17, R9, R16.reuse, R17 ;  /* 0x000000100911c224 */ /* 0x080fe400078e0211 */
[----:B------:R-:W-:-:S04]  /*0fe0*/  @!P4 IMAD.WIDE.U32 R8, R8, R16, R20 ;  /* 0x000000100808c225 */ /* 0x000fc800078e0014 */
[----:B------:R-:W-:Y:S02]  /*0ff0*/  @!P4 IMAD.IADD R3, R9, 0x1, R17 ;  /* 0x000000010903c824 */ /* 0x000fe400078e0211 */
[----:B------:R-:W-:Y:S02]  /*1000*/  @!P4 IMAD.MOV.U32 R0, RZ, RZ, R8 ;  /* 0x000000ffff00c224 */ /* 0x000fe400078e0008 */
[----:B-----5:R-:W-:-:S03]  /*1010*/  @!P2 IMAD R9, R19, R10, RZ ;  /* 0x0000000a1309a224 */ /* 0x020fc600078e02ff */
[----:B------:R-:W-:Y:S01]  /*1020*/  @!P2 MOV R8, R0 ;  /* 0x000000000008a202 */ /* 0x000fe20000000f00 */
[-C--:B------:R-:W-:Y:S02]  /*1030*/  @!P2 IMAD R17, R11, R18.reuse, R9 ;  /* 0x000000120b11a224 */ /* 0x080fe400078e0209 */
[----:B------:R-:W-:Y:S02]  /*1040*/  @!P2 IMAD.MOV.U32 R9, RZ, RZ, R3 ;  /* 0x000000ffff09a224 */ /* 0x000fe400078e0003 */
[----:B------:R-:W-:-:S04]  /*1050*/  @!P2 IMAD.WIDE.U32 R10, R10, R18, R8 ;  /* 0x000000120a0aa225 */ /* 0x000fc800078e0008 */
[----:B0-----:R-:W-:Y:S01]  /*1060*/  @!P6 IMAD R9, R15, R12, RZ ;  /* 0x0000000c0f09e224 */ /* 0x001fe200078e02ff */
[----:B------:R-:W-:Y:S01]  /*1070*/  @!P2 MOV R0, R10 ;  /* 0x0000000a0000a202 */ /* 0x000fe20000000f00 */
[----:B------:R-:W-:Y:S02]  /*1080*/  @!P2 IMAD.IADD R3, R11, 0x1, R17 ;  /* 0x000000010b03a824 */ /* 0x000fe400078e0211 */
[-C--:B------:R-:W-:Y:S02]  /*1090*/  @!P6 IMAD R11, R13, R14.reuse, R9 ;  /* 0x0000000e0d0be224 */ /* 0x080fe400078e0209 */
[----:B------:R-:W-:Y:S02]  /*10a0*/  @!P6 IMAD.MOV.U32 R8, RZ, RZ, R0 ;  /* 0x000000ffff08e224 */ /* 0x000fe400078e0000 */
[----:B------:R-:W-:Y:S02]  /*10b0*/  @!P6 IMAD.MOV.U32 R9, RZ, RZ, R3 ;  /* 0x000000ffff09e224 */ /* 0x000fe400078e0003 */
[----:B------:R-:W-:-:S04]  /*10c0*/  @!P6 IMAD.WIDE.U32 R12, R12, R14, R8 ;  /* 0x0000000e0c0ce225 */ /* 0x000fc800078e0008 */
[----:B------:R-:W-:Y:S01]  /*10d0*/  @!P6 IMAD.MOV.U32 R0, RZ, RZ, R12 ;  /* 0x000000ffff00e224 */ /* 0x000fe200078e000c */
[----:B------:R-:W-:Y:S01]  /*10e0*/  @!P6 IADD3 R3, PT, PT, R13, R11, RZ ;  /* 0x0000000b0d03e210 */ /* 0x000fe20007ffe0ff */
[----:B------:R-:W-:Y:S06]  /*10f0*/  BRA.U UP1, `(.L_x_11) ;  /* 0xfffffff901407547 */ /* 0x000fec000b83ffff */
[----:B------:R-:W-:-:S05]  /*1100*/  UMOV UR5, UR6 ;  /* 0x0000000600057c82 */ /* 0x000fca0008000000 */
.L_x_10:
[----:B------:R-:W-:-:S09]  /*1110*/  UISETP.NE.AND UP1, UPT, UR14, URZ, UPT ;  /* 0x000000ff0e00728c */ /* 0x000fd2000bf25270 */
[----:B------:R-:W-:Y:S05]  /*1120*/  BRA.U !UP1, `(.L_x_12) ;  /* 0x00000009092c7547 */ /* 0x000fea000b800000 */
[----:B------:R-:W-:Y:S01]  /*1130*/  UIADD3 UR7, UPT, UPT, UR14, -0x1, URZ ;  /* 0xffffffff0e077890 */ /* 0x000fe2000fffe0ff */
[----:B------:R-:W-:Y:S01]  /*1140*/  VIADD R25, R4, UR8 ;  /* 0x0000000804197c36 */ /* 0x000fe20008000000 */
[----:B------:R-:W-:Y:S02]  /*1150*/  UISETP.NE.AND UP2, UPT, UR15, URZ, UPT ;  /* 0x000000ff0f00728c */ /* 0x000fe4000bf45270 */
[----:B------:R-:W-:-:S09]  /*1160*/  UISETP.GE.U32.AND UP1, UPT, UR7, 0x3, UPT ;  /* 0x000000030700788c */ /* 0x000fd2000bf26070 */
[----:B------:R-:W-:Y:S05]  /*1170*/  BRA.U !UP1, `(.L_x_13) ;  /* 0x0000000509007547 */ /* 0x000fea000b800000 */
[----:B------:R-:W1:Y:S01]  /*1180*/  LDCU UR7, c[0x0][0x39c] ;  /* 0x00007380ff0777ac */ /* 0x000e620008000800 */
[----:B------:R-:W2:Y:S01]  /*1190*/  LDC.64 R22, c[0x0][0x380] ;  /* 0x0000e000ff167b82 */ /* 0x000ea20000000a00 */
[----:B------:R-:W-:Y:S01]  /*11a0*/  IADD3 R8, PT, PT, R24, UR5, RZ ;  /* 0x0000000518087c10 */ /* 0x000fe2000fffe0ff */
[----:B------:R-:W3:Y:S03]  /*11b0*/  LDCU UR10, c[0x0][0x3a0] ;  /* 0x00007400ff0a77ac */ /* 0x000ee60008000800 */
[C---:B0-----:R-:W-:Y:S02]  /*11c0*/  LOP3.LUT R6, R25.reuse, R8, RZ, 0xfc, !PT ;  /* 0x0000000819067212 */ /* 0x041fe400078efcff */
[----:B-1----:R-:W-:-:S04]  /*11d0*/  ISETP.GE.AND P3, PT, R25, UR7, PT ;  /* 0x0000000719007c0c */ /* 0x002fc8000bf66270 */
[----:B---3--:R-:W-:Y:S01]  /*11e0*/  ISETP.GE.OR P0, PT, R8, UR10, P3 ;  /* 0x0000000a08007c0c */ /* 0x008fe20009f06670 */
[----:B------:R-:W-:-:S03]  /*11f0*/  IMAD R7, R25, UR10, R8 ;  /* 0x0000000a19077c24 */ /* 0x000fc6000f8e0208 */
[----:B------:R-:W-:Y:S01]  /*1200*/  ISETP.LT.OR P0, PT, R6, RZ, P0 ;  /* 0x000000ff0600720c */ /* 0x000fe20000701670 */
[----:B------:R-:W-:Y:S02]  /*1210*/  VIADD R6, R8, 0x1 ;  /* 0x0000000108067836 */ /* 0x000fe40000000000 */
[----:B--2---:R-:W-:-:S03]  /*1220*/  IMAD.WIDE R22, R7, 0x8, R22 ;  /* 0x0000000807167825 */ /* 0x004fc600078e0216 */
[----:B------:R-:W-:Y:S02]  /*1230*/  ISETP.GE.OR P1, PT, R6, UR10, P3 ;  /* 0x0000000a06007c0c */ /* 0x000fe40009f26670 */
[----:B------:R-:W-:-:S04]  /*1240*/  LOP3.LUT R6, R25, R6, RZ, 0xfc, !PT ;  /* 0x0000000619067212 */ /* 0x000fc800078efcff */
[----:B------:R-:W-:Y:S01]  /*1250*/  ISETP.LT.OR P1, PT, R6, RZ, P1 ;  /* 0x000000ff0600720c */ /* 0x000fe20000f21670 */
[----:B------:R-:W2:Y:S01]  /*1260*/  @!P0 LDG.E.64 R18, desc[UR12][R22.64] ;  /* 0x0000000c16128981 */ /* 0x000ea2000c1e1b00 */
[----:B------:R-:W-:-:S05]  /*1270*/  VIADD R6, R8, 0x2 ;  /* 0x0000000208067836 */ /* 0x000fca0000000000 */
[----:B------:R-:W-:Y:S02]  /*1280*/  ISETP.GE.OR P2, PT, R6, UR10, P3 ;  /* 0x0000000a06007c0c */ /* 0x000fe40009f46670 */
[----:B------:R-:W-:-:S04]  /*1290*/  LOP3.LUT R6, R25, R6, RZ, 0xfc, !PT ;  /* 0x0000000619067212 */ /* 0x000fc800078efcff */
[----:B------:R-:W3:Y:S01]  /*12a0*/  @!P1 LDG.E.64 R16, desc[UR12][R22.64+0x8] ;  /* 0x0000080c16109981 */ /* 0x000ee2000c1e1b00 */
[----:B------:R-:W-:Y:S02]  /*12b0*/  ISETP.LT.OR P2, PT, R6, RZ, P2 ;  /* 0x000000ff0600720c */ /* 0x000fe40001741670 */
[----:B------:R-:W-:-:S04]  /*12c0*/  IADD3 R6, PT, PT, R8, 0x3, RZ ;  /* 0x0000000308067810 */ /* 0x000fc80007ffe0ff */
[----:B------:R-:W-:Y:S02]  /*12d0*/  ISETP.GE.OR P3, PT, R6, UR10, P3 ;  /* 0x0000000a06007c0c */ /* 0x000fe40009f66670 */
[----:B------:R-:W-:-:S04]  /*12e0*/  LOP3.LUT R6, R25, R6, RZ, 0xfc, !PT ;  /* 0x0000000619067212 */ /* 0x000fc800078efcff */
[----:B------:R-:W-:Y:S01]  /*12f0*/  ISETP.LT.OR P3, PT, R6, RZ, P3 ;  /* 0x000000ff0600720c */ /* 0x000fe20001f61670 */
[----:B------:R-:W4:-:S12]  /*1300*/  @!P2 LDG.E.64 R12, desc[UR12][R22.64+0x10] ;  /* 0x0000100c160ca981 */ /* 0x000f18000c1e1b00 */
[----:B------:R0:W5:Y:S01]  /*1310*/  @!P3 LDG.E.64 R8, desc[UR12][R22.64+0x18] ;  /* 0x0000180c1608b981 */ /* 0x000162000c1e1b00 */
[----:B------:R-:W1:Y:S01]  /*1320*/  S2UR UR11, SR_CgaCtaId ;  /* 0x00000000000b79c3 */ /* 0x000e620000008800 */
[----:B------:R-:W-:Y:S01]  /*1330*/  UMOV UR10, 0x400 ;  /* 0x00000400000a7882 */ /* 0x000fe20000000000 */
[----:B------:R-:W-:Y:S02]  /*1340*/  UIMAD UR7, UR8, UR9, UR5 ;  /* 0x00000009080772a4 */ /* 0x000fe4000f8e0205 */
[----:B-1----:R-:W-:-:S04]  /*1350*/  ULEA UR10, UR11, UR10, 0x18 ;  /* 0x0000000a0b0a7291 */ /* 0x002fc8000f8ec0ff */
[----:B------:R-:W-:-:S09]  /*1360*/  ULEA UR7, UR7, UR10, 0x3 ;  /* 0x0000000a07077291 */ /* 0x000fd2000f8e18ff */
[----:B------:R-:W2:Y:S04]  /*1370*/  @!P0 LDS.64 R20, [UR7] ;  /* 0x00000007ff148984 */ /* 0x000ea80008000a00 */
[----:B------:R-:W3:Y:S04]  /*1380*/  @!P1 LDS.64 R14, [UR7+0x8] ;  /* 0x00000807ff0e9984 */ /* 0x000ee80008000a00 */
[----:B------:R-:W4:Y:S01]  /*1390*/  @!P2 LDS.64 R10, [UR7+0x10] ;  /* 0x00001007ff0aa984 */ /* 0x000f220008000a00 */
[----:B0-----:R-:W-:Y:S02]  /*13a0*/  @!P0 IMAD.MOV.U32 R22, RZ, RZ, R0 ;  /* 0x000000ffff168224 */ /* 0x001fe400078e0000 */
[----:B------:R-:W-:Y:S01]  /*13b0*/  @!P0 IMAD.MOV.U32 R23, RZ, RZ, R3 ;  /* 0x000000ffff178224 */ /* 0x000fe200078e0003 */
[----:B------:R-:W5:Y:S01]  /*13c0*/  @!P3 LDS.64 R6, [UR7+0x18] ;  /* 0x00001807ff06b984 */ /* 0x000f620008000a00 */
[----:B------:R-:W-:Y:S01]  /*13d0*/  UIADD3 UR5, UPT, UPT, UR5, 0x4, URZ ;  /* 0x0000000405057890 */ /* 0x000fe2000fffe0ff */
[----:B--2---:R-:W-:-:S02]  /*13e0*/  @!P0 IMAD R21, R21, R18, RZ ;  /* 0x0000001215158224 */ /* 0x004fc400078e02ff */
[----:B------:R-:W-:-:S04]  /*13f0*/  @!P0 IMAD.WIDE.U32 R22, R18, R20, R22 ;  /* 0x0000001412168225 */ /* 0x000fc800078e0016 */
[----:B------:R-:W-:Y:S01]  /*1400*/  @!P0 IMAD R21, R19, R20, R21 ;  /* 0x0000001413158224 */ /* 0x000fe200078e0215 */
[----:B------:R-:W-:-:S03]  /*1410*/  @!P0 MOV R0, R22 ;  /* 0x0000001600008202 */ /* 0x000fc60000000f00 */
[----:B------:R-:W-:Y:S02]  /*1420*/  @!P0 IMAD.IADD R3, R23, 0x1, R21 ;  /* 0x0000000117038824 */ /* 0x000fe400078e0215 */
[----:B---3--:R-:W-:Y:S02]  /*1430*/  @!P1 IMAD R15, R15, R16, RZ ;  /* 0x000000100f0f9224 */ /* 0x008fe400078e02ff */
[----:B------:R-:W-:Y:S01]  /*1440*/  @!P1 IMAD.MOV.U32 R18, RZ, RZ, R0 ;  /* 0x000000ffff129224 */ /* 0x000fe200078e0000 */
[----:B------:R-:W-:Y:S01]  /*1450*/  @!P1 MOV R19, R3 ;  /* 0x0000000300139202 */ /* 0x000fe20000000f00 */
[-C--:B------:R-:W-:Y:S02]  /*1460*/  @!P1 IMAD R17, R17, R14.reuse, R15 ;  /* 0x0000000e11119224 */ /* 0x080fe400078e020f */
[----:B------:R-:W-:-:S04]  /*1470*/  @!P1 IMAD.WIDE.U32 R14, R16, R14, R18 ;  /* 0x0000000e100e9225 */ /* 0x000fc800078e0012 */
[----:B------:R-:W-:Y:S02]  /*1480*/  @!P1 IMAD.MOV.U32 R0, RZ, RZ, R14 ;  /* 0x000000ffff009224 */ /* 0x000fe400078e000e */
[----:B------:R-:W-:Y:S02]  /*1490*/  @!P1 IMAD.IADD R3, R15, 0x1, R17 ;  /* 0x000000010f039824 */ /* 0x000fe400078e0211 */
[----:B----4-:R-:W-:Y:S01]  /*14a0*/  @!P2 IMAD R11, R11, R12, RZ ;  /* 0x0000000c0b0ba224 */ /* 0x010fe200078e02ff */
[----:B------:R-:W-:Y:S01]  /*14b0*/  @!P2 MOV R14, R0 ;  /* 0x00000000000ea202 */ /* 0x000fe20000000f00 */
[----:B------:R-:W-:Y:S02]  /*14c0*/  @!P2 IMAD.MOV.U32 R15, RZ, RZ, R3 ;  /* 0x000000ffff0fa224 */ /* 0x000fe400078e0003 */
[-C--:B------:R-:W-:Y:S02]  /*14d0*/  @!P2 IMAD R13, R13, R10.reuse, R11 ;  /* 0x0000000a0d0da224 */ /* 0x080fe400078e020b */
[----:B------:R-:W-:-:S04]  /*14e0*/  @!P2 IMAD.WIDE.U32 R10, R12, R10, R14 ;  /* 0x0000000a0c0aa225 */ /* 0x000fc800078e000e */
[----:B------:R-:W-:Y:S01]  /*14f0*/  @!P2 IMAD.IADD R3, R11, 0x1, R13 ;  /* 0x000000010b03a824 */ /* 0x000fe200078e020d */
[----:B------:R-:W-:Y:S01]  /*1500*/  @!P2 MOV R0, R10 ;  /* 0x0000000a0000a202 */ /* 0x000fe20000000f00 */
[----:B-----5:R-:W-:Y:S02]  /*1510*/  @!P3 IMAD R7, R7, R8, RZ ;  /* 0x000000080707b224 */ /* 0x020fe400078e02ff */
[----:B------:R-:W-:Y:S02]  /*1520*/  @!P3 IMAD.MOV.U32 R11, RZ, RZ, R3 ;  /* 0x000000ffff0bb224 */ /* 0x000fe400078e0003 */
[----:B------:R-:W-:Y:S02]  /*1530*/  @!P3 IMAD.MOV.U32 R10, RZ, RZ, R0 ;  /* 0x000000ffff0ab224 */ /* 0x000fe400078e0000 */
[-C--:B------:R-:W-:Y:S02]  /*1540*/  @!P3 IMAD R9, R9, R6.reuse, R7 ;  /* 0x000000060909b224 */ /* 0x080fe400078e0207 */
[----:B------:R-:W-:-:S04]  /*1550*/  @!P3 IMAD.WIDE.U32 R6, R8, R6, R10 ;  /* 0x000000060806b225 */ /* 0x000fc800078e000a */
[----:B------:R-:W-:Y:S01]  /*1560*/  @!P3 IMAD.MOV.U32 R0, RZ, RZ, R6 ;  /* 0x000000ffff00b224 */ /* 0x000fe200078e0006 */
[----:B------:R-:W-:-:S07]  /*1570*/  @!P3 IADD3 R3, PT, PT, R7, R9, RZ ;  /* 0x000000090703b210 */ /* 0x000fce0007ffe0ff */
.L_x_13:
[----:B------:R-:W-:Y:S05]  /*1580*/  BRA.U !UP2, `(.L_x_12) ;  /* 0x000000050a147547 */ /* 0x000fea000b800000 */
[----:B------:R-:W-:Y:S02]  /*1590*/  UISETP.NE.AND UP1, UPT, UR15, 0x1, UPT ;  /* 0x000000010f00788c */ /* 0x000fe4000bf25270 */
[----:B------:R-:W-:-:S07]  /*15a0*/  ULOP3.LUT UP2, URZ, UR9, 0x1, URZ, 0xc0, !UPT ;  /* 0x0000000109ff7892 */ /* 0x000fce000f84c0ff */
[----:B------:R-:W-:Y:S05]  /*15b0*/  BRA.U !UP1, `(.L_x_14) ;  /* 0x0000000109987547 */ /* 0x000fea000b800000 */
[----:B------:R-:W1:Y:S01]  /*15c0*/  LDCU UR7, c[0x0][0x39c] ;  /* 0x00007380ff0777ac */ /* 0x000e620008000800 */
[----:B------:R-:W2:Y:S01]  /*15d0*/  LDC.64 R16, c[0x0][0x380] ;  /* 0x0000e000ff107b82 */ /* 0x000ea20000000a00 */
[----:B------:R-:W-:Y:S01]  /*15e0*/  VIADD R8, R24, UR5 ;  /* 0x0000000518087c36 */ /* 0x000fe20008000000 */
[----:B------:R-:W3:Y:S04]  /*15f0*/  LDCU UR10, c[0x0][0x3a0] ;  /* 0x00007400ff0a77ac */ /* 0x000ee80008000800 */
[C---:B0-----:R-:W-:Y:S02]  /*1600*/  LOP3.LUT R7, R25.reuse, R8, RZ, 0xfc, !PT ;  /* 0x0000000819077212 */ /* 0x041fe400078efcff */
[----:B------:R-:W-:Y:S02]  /*1610*/  IADD3 R6, PT, PT, R8, 0x1, RZ ;  /* 0x0000000108067810 */ /* 0x000fe40007ffe0ff */
[----:B-1----:R-:W-:-:S04]  /*1620*/  ISETP.GE.AND P1, PT, R25, UR7, PT ;  /* 0x0000000719007c0c */ /* 0x002fc8000bf26270 */
[----:B---3--:R-:W-:Y:S02]  /*1630*/  ISETP.GE.OR P0, PT, R8, UR10, P1 ;  /* 0x0000000a08007c0c */ /* 0x008fe40008f06670 */
[----:B------:R-:W-:Y:S02]  /*1640*/  ISETP.GE.OR P1, PT, R6, UR10, P1 ;  /* 0x0000000a06007c0c */ /* 0x000fe40008f26670 */
[----:B------:R-:W-:Y:S01]  /*1650*/  ISETP.LT.OR P0, PT, R7, RZ, P0 ;  /* 0x000000ff0700720c */ /* 0x000fe20000701670 */
[C---:B------:R-:W-:Y:S01]  /*1660*/  IMAD R7, R25.reuse, UR10, R8 ;  /* 0x0000000a19077c24 */ /* 0x040fe2000f8e0208 */
[----:B------:R-:W-:-:S03]  /*1670*/  LOP3.LUT R6, R25, R6, RZ, 0xfc, !PT ;  /* 0x0000000619067212 */ /* 0x000fc600078efcff */
[----:B--2---:R-:W-:Y:S01]  /*1680*/  IMAD.WIDE R16, R7, 0x8, R16 ;  /* 0x0000000807107825 */ /* 0x004fe200078e0210 */
[----:B------:R-:W-:-:S07]  /*1690*/  ISETP.LT.OR P1, PT, R6, RZ, P1 ;  /* 0x000000ff0600720c */ /* 0x000fce0000f21670 */
[----:B------:R-:W2:Y:S06]  /*16a0*/  @!P0 LDG.E.64 R10, desc[UR12][R16.64] ;  /* 0x0000000c100a8981 */ /* 0x000eac000c1e1b00 */
[----:B------:R-:W3:Y:S01]  /*16b0*/  @!P1 LDG.E.64 R8, desc[UR12][R16.64+0x8] ;  /* 0x0000080c10089981 */ /* 0x000ee2000c1e1b00 */
[----:B------:R-:W0:Y:S01]  /*16c0*/  S2UR UR11, SR_CgaCtaId ;  /* 0x00000000000b79c3 */ /* 0x000e220000008800 */
[----:B------:R-:W-:Y:S01]  /*16d0*/  UMOV UR10, 0x400 ;  /* 0x00000400000a7882 */ /* 0x000fe20000000000 */
[----:B------:R-:W-:Y:S01]  /*16e0*/  UIMAD UR7, UR8, UR9, UR5 ;  /* 0x00000009080772a4 */ /* 0x000fe2000f8e0205 */
[----:B------:R-:W-:Y:S01]  /*16f0*/  @!P0 IMAD.MOV.U32 R12, RZ, RZ, R0 ;  /* 0x000000ffff0c8224 */ /* 0x000fe200078e0000 */
[----:B------:R-:W-:Y:S01]  /*1700*/  UIADD3 UR5, UPT, UPT, UR5, 0x2, URZ ;  /* 0x0000000205057890 */ /* 0x000fe2000fffe0ff */
[----:B------:R-:W-:Y:S01]  /*1710*/  @!P0 IMAD.MOV.U32 R13, RZ, RZ, R3 ;  /* 0x000000ffff0d8224 */ /* 0x000fe200078e0003 */
[----:B0-----:R-:W-:-:S04]  /*1720*/  ULEA UR10, UR11, UR10, 0x18 ;  /* 0x0000000a0b0a7291 */ /* 0x001fc8000f8ec0ff */
[----:B------:R-:W-:-:S09]  /*1730*/  ULEA UR7, UR7, UR10, 0x3 ;  /* 0x0000000a07077291 */ /* 0x000fd2000f8e18ff */
[----:B------:R-:W2:Y:S04]  /*1740*/  @!P0 LDS.64 R14, [UR7] ;  /* 0x00000007ff0e8984 */ /* 0x000ea80008000a00 */
[----:B------:R-:W3:Y:S01]  /*1750*/  @!P1 LDS.64 R6, [UR7+0x8] ;  /* 0x00000807ff069984 */ /* 0x000ee20008000a00 */
[----:B--2---:R-:W-:Y:S02]  /*1760*/  @!P0 IMAD R15, R15, R10, RZ ;  /* 0x0000000a0f0f8224 */ /* 0x004fe400078e02ff */
[----:B------:R-:W-:-:S04]  /*1770*/  @!P0 IMAD.WIDE.U32 R12, R10, R14, R12 ;  /* 0x0000000e0a0c8225 */ /* 0x000fc800078e000c */
[----:B------:R-:W-:Y:S01]  /*1780*/  @!P0 IMAD R15, R11, R14, R15 ;  /* 0x0000000e0b0f8224 */ /* 0x000fe200078e020f */
[----:B------:R-:W-:Y:S01]  /*1790*/  @!P0 MOV R0, R12 ;  /* 0x0000000c00008202 */ /* 0x000fe20000000f00 */
[----:B---3--:R-:W-:Y:S02]  /*17a0*/  @!P1 IMAD R7, R7, R8, RZ ;  /* 0x0000000807079224 */ /* 0x008fe400078e02ff */
[----:B------:R-:W-:Y:S02]  /*17b0*/  @!P0 IMAD.IADD R3, R13, 0x1, R15 ;  /* 0x000000010d038824 */ /* 0x000fe400078e020f */
[----:B------:R-:W-:Y:S02]  /*17c0*/  @!P1 IMAD.MOV.U32 R10, RZ, RZ, R0 ;  /* 0x000000ffff0a9224 */ /* 0x000fe400078e0000 */
[----:B------:R-:W-:Y:S01]  /*17d0*/  @!P1 IMAD R9, R9, R6, R7 ;  /* 0x0000000609099224 */ /* 0x000fe200078e0207 */
[----:B------:R-:W-:-:S03]  /*17e0*/  @!P1 MOV R11, R3 ;  /* 0x00000003000b9202 */ /* 0x000fc60000000f00 */
[----:B------:R-:W-:-:S04]  /*17f0*/  @!P1 IMAD.WIDE.U32 R6, R8, R6, R10 ;  /* 0x0000000608069225 */ /* 0x000fc800078e000a */
[----:B------:R-:W-:Y:S02]  /*1800*/  @!P1 IMAD.IADD R3, R7, 0x1, R9 ;  /* 0x0000000107039824 */ /* 0x000fe400078e0209 */
[----:B------:R-:W-:-:S07]  /*1810*/  @!P1 IMAD.MOV.U32 R0, RZ, RZ, R6 ;  /* 0x000000ffff009224 */ /* 0x000fce00078e0006 */
.L_x_14:
[----:B------:R-:W-:Y:S05]  /*1820*/  BRA.U !UP2, `(.L_x_12) ;  /* 0x000000010a6c7547 */ /* 0x000fea000b800000 */
[----:B------:R-:W1:Y:S01]  /*1830*/  LDCU UR7, c[0x0][0x39c] ;  /* 0x00007380ff0777ac */ /* 0x000e620008000800 */
[----:B------:R-:W-:Y:S01]  /*1840*/  IADD3 R8, PT, PT, R24, UR5, RZ ;  /* 0x0000000518087c10 */ /* 0x000fe2000fffe0ff */
[----:B------:R-:W-:Y:S01]  /*1850*/  BSSY.RECONVERGENT B0, `(.L_x_12) ;  /* 0x0000018000007945 */ /* 0x000fe20003800200 */
[----:B------:R-:W2:Y:S02]  /*1860*/  LDCU UR16, c[0x0][0x3a0] ;  /* 0x00007400ff1077ac */ /* 0x000ea40008000800 */
[C---:B0-----:R-:W-:Y:S02]  /*1870*/  LOP3.LUT R6, R25.reuse, R8, RZ, 0xfc, !PT ;  /* 0x0000000819067212 */ /* 0x041fe400078efcff */
[----:B-1----:R-:W-:-:S04]  /*1880*/  ISETP.GE.AND P0, PT, R25, UR7, PT ;  /* 0x0000000719007c0c */ /* 0x002fc8000bf06270 */
[----:B--2---:R-:W-:-:S04]  /*1890*/  ISETP.GE.OR P0, PT, R8, UR16, P0 ;  /* 0x0000001008007c0c */ /* 0x004fc80008706670 */
[----:B------:R-:W-:-:S13]  /*18a0*/  ISETP.LT.OR P0, PT, R6, RZ, P0 ;  /* 0x000000ff0600720c */ /* 0x000fda0000701670 */
[----:B------:R-:W-:Y:S05]  /*18b0*/  @P0 BRA `(.L_x_15) ;  /* 0x0000000000440947 */ /* 0x000fea0003800000 */
[----:B------:R-:W0:Y:S01]  /*18c0*/  LDC.64 R6, c[0x0][0x380] ;  /* 0x0000e000ff067b82 */ /* 0x000e220000000a00 */
[----:B------:R-:W-:-:S04]  /*18d0*/  IMAD R25, R25, UR16, R8 ;  /* 0x0000001019197c24 */ /* 0x000fc8000f8e0208 */
[----:B0-----:R-:W-:-:S06]  /*18e0*/  IMAD.WIDE R6, R25, 0x8, R6 ;  /* 0x0000000819067825 */ /* 0x001fcc00078e0206 */
[----:B------:R-:W2:Y:S01]  /*18f0*/  LDG.E.64 R6, desc[UR12][R6.64] ;  /* 0x0000000c06067981 */ /* 0x000ea2000c1e1b00 */
[----:B------:R-:W0:Y:S01]  /*1900*/  S2UR UR11, SR_CgaCtaId ;  /* 0x00000000000b79c3 */ /* 0x000e220000008800 */
[----:B------:R-:W-:Y:S01]  /*1910*/  UMOV UR10, 0x400 ;  /* 0x00000400000a7882 */ /* 0x000fe20000000000 */
[----:B------:R-:W-:Y:S01]  /*1920*/  UIMAD UR7, UR8, UR9, UR5 ;  /* 0x00000009080772a4 */ /* 0x000fe2000f8e0205 */
[----:B------:R-:W-:Y:S01]  /*1930*/  MOV R11, R3 ;  /* 0x00000003000b7202 */ /* 0x000fe20000000f00 */
[----:B------:R-:W-:Y:S01]  /*1940*/  IMAD.MOV.U32 R10, RZ, RZ, R0 ;  /* 0x000000ffff0a7224 */ /* 0x000fe200078e0000 */
[----:B0-----:R-:W-:-:S04]  /*1950*/  ULEA UR10, UR11, UR10, 0x18 ;  /* 0x0000000a0b0a7291 */ /* 0x001fc8000f8ec0ff */
[----:B------:R-:W-:-:S09]  /*1960*/  ULEA UR7, UR7, UR10, 0x3 ;  /* 0x0000000a07077291 */ /* 0x000fd2000f8e18ff */
[----:B------:R-:W2:Y:S02]  /*1970*/  LDS.64 R8, [UR7] ;  /* 0x00000007ff087984 */ /* 0x000ea40008000a00 */
[----:B--2---:R-:W-:Y:S02]  /*1980*/  IMAD R9, R9, R6, RZ ;  /* 0x0000000609097224 */ /* 0x004fe400078e02ff */
[----:B------:R-:W-:-:S04]  /*1990*/  IMAD.WIDE.U32 R10, R6, R8, R10 ;  /* 0x00000008060a7225 */ /* 0x000fc800078e000a */
[----:B------:R-:W-:Y:S02]  /*19a0*/  IMAD R9, R7, R8, R9 ;  /* 0x0000000807097224 */ /* 0x000fe400078e0209 */
[----:B------:R-:W-:-:S03]  /*19b0*/  IMAD.MOV.U32 R0, RZ, RZ, R10 ;  /* 0x000000ffff007224 */ /* 0x000fc600078e000a */
[----:B------:R-:W-:-:S07]  /*19c0*/  IADD3 R3, PT, PT, R11, R9, RZ ;  /* 0x000000090b037210 */ /* 0x000fce0007ffe0ff */
.L_x_15:
[----:B------:R-:W-:Y:S05]  /*19d0*/  BSYNC.RECONVERGENT B0 ;  /* 0x0000000000007941 */ /* 0x000fea0003800200 */
.L_x_12:
[----:B------:R-:W-:Y:S05]  /*19e0*/  BRA.U UP0, `(.L_x_16) ;  /* 0xffffffed00c07547 */ /* 0x000fea000b83ffff */
.L_x_9:
[----:B01----:R-:W0:Y:S01]  /*19f0*/  LDC.64 R6, c[0x0][0x388] ;  /* 0x0000e200ff067b82 */ /* 0x003e220000000a00 */
[----:B------:R-:W1:Y:S02]  /*1a00*/  LDCU UR5, c[0x0][0x3a0] ;  /* 0x00007400ff0577ac */ /* 0x000e640008000800 */
[----:B-1----:R-:W-:Y:S02]  /*1a10*/  IMAD R5, R5, UR5, R2 ;  /* 0x0000000505057c24 */ /* 0x002fe4000f8e0202 */
[----:B------:R-:W-:Y:S02]  /*1a20*/  IMAD.MOV.U32 R2, RZ, RZ, R0 ;  /* 0x000000ffff027224 */ /* 0x000fe400078e0000 */
[----:B0-----:R-:W-:-:S05]  /*1a30*/  IMAD.WIDE R4, R5, 0x8, R6 ;  /* 0x0000000805047825 */ /* 0x001fca00078e0206 */
[----:B------:R-:W-:Y:S01]  /*1a40*/  STG.E.64 desc[UR12][R4.64], R2 ;  /* 0x0000000204007986 */ /* 0x000fe2000c101b0c */
[----:B------:R-:W-:Y:S05]  /*1a50*/  EXIT ;  /* 0x000000000000794d */ /* 0x000fea0003800000 */
        .weak           $__internal_0_$__cuda_sm20_div_u64
        .type           $__internal_0_$__cuda_sm20_div_u64,@function
        .size           $__internal_0_$__cuda_sm20_div_u64,(.L_x_18 - $__internal_0_$__cuda_sm20_div_u64)
$__internal_0_$__cuda_sm20_div_u64:
[----:B------:R-:W-:Y:S01]  /*1a60*/  MOV R14, R0 ;  /* 0x00000000000e7202 */ /* 0x000fe20000000f00 */
[----:B------:R-:W-:-:S05]  /*1a70*/  IMAD.MOV.U32 R15, RZ, RZ, RZ ;  /* 0x000000ffff0f7224 */ /* 0x000fca00078e00ff */
[----:B------:R-:W0:Y:S08]  /*1a80*/  I2F.U64.RP R14, R14 ;  /* 0x0000000e000e7312 */ /* 0x000e300000309000 */
[----:B0-----:R-:W0:Y:S02]  /*1a90*/  MUFU.RCP R10, R14 ;  /* 0x0000000e000a7308 */ /* 0x001e240000001000 */
[----:B0-----:R-:W-:-:S06]  /*1aa0*/  IADD3 R10, PT, PT, R10, 0x1ffffffe, RZ ;  /* 0x1ffffffe0a0a7810 */ /* 0x001fcc0007ffe0ff */
[----:B------:R-:W0:Y:S02]  /*1ab0*/  F2I.U64.TRUNC R10, R10 ;  /* 0x0000000a000a7311 */ /* 0x000e24000020d800 */
[----:B0-----:R-:W-:-:S04]  /*1ac0*/  IMAD.WIDE.U32 R12, R10, R0, RZ ;  /* 0x000000000a0c7225 */ /* 0x001fc800078e00ff */
[----:B------:R-:W-:Y:S01]  /*1ad0*/  IMAD R13, R11, R0, R13 ;  /* 0x000000000b0d7224 */ /* 0x000fe200078e020d */
[----:B------:R-:W-:-:S05]  /*1ae0*/  IADD3 R17, P0, PT, RZ, -R12, RZ ;  /* 0x8000000cff117210 */ /* 0x000fca0007f1e0ff */
[----:B------:R-:W-:-:S04]  /*1af0*/  IMAD.HI.U32 R12, R10, R17, RZ ;  /* 0x000000110a0c7227 */ /* 0x000fc800078e00ff */
[----:B------:R-:W-:Y:S01]  /*1b00*/  IMAD.X R19, RZ, RZ, ~R13, P0 ;  /* 0x000000ffff137224 */ /* 0x000fe200000e0e0d */
[----:B------:R-:W-:-:S03]  /*1b10*/  MOV R13, R10 ;  /* 0x0000000a000d7202 */ /* 0x000fc60000000f00 */
[-C--:B------:R-:W-:Y:S02]  /*1b20*/  IMAD R15, R11, R19.reuse, RZ ;  /* 0x000000130b0f7224 */ /* 0x080fe400078e02ff */
[----:B------:R-:W-:-:S04]  /*1b30*/  IMAD.WIDE.U32 R12, P0, R10, R19, R12 ;  /* 0x000000130a0c7225 */ /* 0x000fc8000780000c */
[----:B------:R-:W-:-:S04]  /*1b40*/  IMAD.HI.U32 R19, R11, R19, RZ ;  /* 0x000000130b137227 */ /* 0x000fc800078e00ff */
[----:B------:R-:W-:-:S05]  /*1b50*/  IMAD.HI.U32 R12, P1, R11, R17, R12 ;  /* 0x000000110b0c7227 */ /* 0x000fca000782000c */
[----:B------:R-:W-:Y:S01]  /*1b60*/  IADD3 R13, P2, PT, R15, R12, RZ ;  /* 0x0000000c0f0d7210 */ /* 0x000fe20007f5e0ff */
[----:B------:R-:W-:-:S04]  /*1b70*/  IMAD.X R12, R19, 0x1, R11, P0 ;  /* 0x00000001130c7824 */ /* 0x000fc800000e060b */
[----:B------:R-:W-:Y:S01]  /*1b80*/  IMAD.WIDE.U32 R10, R13, R0, RZ ;  /* 0x000000000d0a7225 */ /* 0x000fe200078e00ff */
[----:B------:R-:W-:Y:S02]  /*1b90*/  IADD3.X R15, PT, PT, RZ, RZ, R12, P2, P1 ;  /* 0x000000ffff0f7210 */ /* 0x000fe400017e240c */
[----:B------:R-:W-:-:S03]  /*1ba0*/  IADD3 R17, P0, PT, RZ, -R10, RZ ;  /* 0x8000000aff117210 */ /* 0x000fc60007f1e0ff */
[----:B------:R-:W-:Y:S02]  /*1bb0*/  IMAD R10, R15, R0, R11 ;  /* 0x000000000f0a7224 */ /* 0x000fe400078e020b */
[----:B------:R-:W-:-:S03]  /*1bc0*/  IMAD.HI.U32 R12, R13, R17, RZ ;  /* 0x000000110d0c7227 */ /* 0x000fc600078e00ff */
[----:B------:R-:W-:-:S05]  /*1bd0*/  IADD3.X R10, PT, PT, RZ, ~R10, RZ, P0, !PT ;  /* 0x8000000aff0a7210 */ /* 0x000fca00007fe4ff */
[----:B------:R-:W-:-:S04]  /*1be0*/  IMAD.WIDE.U32 R12, P0, R13, R10, R12 ;  /* 0x0000000a0d0c7225 */ /* 0x000fc8000780000c */
[C---:B------:R-:W-:Y:S02]  /*1bf0*/  IMAD R11, R15.reuse, R10, RZ ;  /* 0x0000000a0f0b7224 */ /* 0x040fe400078e02ff */
[----:B------:R-:W-:-:S04]  /*1c00*/  IMAD.HI.U32 R12, P1, R15, R17, R12 ;  /* 0x000000110f0c7227 */ /* 0x000fc8000782000c */
[----:B------:R-:W-:Y:S01]  /*1c10*/  IMAD.HI.U32 R10, R15, R10, RZ ;  /* 0x0000000a0f0a7227 */ /* 0x000fe200078e00ff */
[----:B------:R-:W-:-:S03]  /*1c20*/  IADD3 R12, P2, PT, R11, R12, RZ ;  /* 0x0000000c0b0c7210 */ /* 0x000fc60007f5e0ff */
[----:B------:R-:W-:Y:S02]  /*1c30*/  HFMA2 R11, -RZ, RZ, 0, 0 ;  /* 0x00000000ff0b7431 */ /* 0x000fe400000001ff */
[----:B------:R-:W-:Y:S02]  /*1c40*/  IMAD.X R15, R10, 0x1, R15, P0 ;  /* 0x000000010a0f7824 */ /* 0x000fe400000e060f */
[----:B------:R-:W-:-:S03]  /*1c50*/  IMAD.HI.U32 R10, R12, R7, RZ ;  /* 0x000000070c0a7227 */ /* 0x000fc600078e00ff */
[----:B------:R-:W-:Y:S01]  /*1c60*/  IADD3.X R14, PT, PT, RZ, RZ, R15, P2, P1 ;  /* 0x000000ffff0e7210 */ /* 0x000fe200017e240f */
[----:B------:R-:W-:-:S04]  /*1c70*/  IMAD.WIDE.U32 R10, R12, R9, R10 ;  /* 0x000000090c0a7225 */ /* 0x000fc800078e000a */
[C---:B------:R-:W-:Y:S02]  /*1c80*/  IMAD R13, R14.reuse, R9, RZ ;  /* 0x000000090e0d7224 */ /* 0x040fe400078e02ff */
[----:B------:R-:W-:-:S04]  /*1c90*/  IMAD.HI.U32 R10, P0, R14, R7, R10 ;  /* 0x000000070e0a7227 */ /* 0x000fc8000780000a */
[----:B------:R-:W-:Y:S01]  /*1ca0*/  IMAD.HI.U32 R14, R14, R9, RZ ;  /* 0x000000090e0e7227 */ /* 0x000fe200078e00ff */
[----:B------:R-:W-:-:S03]  /*1cb0*/  IADD3 R13, P1, PT, R13, R10, RZ ;  /* 0x0000000a0d0d7210 */ /* 0x000fc60007f3e0ff */
[----:B------:R-:W-:-:S05]  /*1cc0*/  IMAD.X R10, RZ, RZ, R14, P0 ;  /* 0x000000ffff0a7224 */ /* 0x000fca00000e060e */
[----:B------:R-:W-:Y:S01]  /*1cd0*/  IADD3.X R15, PT, PT, RZ, R10, RZ, P1, !PT ;  /* 0x0000000aff0f7210 */ /* 0x000fe20000ffe4ff */
[----:B------:R-:W-:-:S04]  /*1ce0*/  IMAD.WIDE.U32 R10, R13, R0, RZ ;  /* 0x000000000d0a7225 */ /* 0x000fc800078e00ff */
[----:B------:R-:W-:Y:S01]  /*1cf0*/  IMAD R12, R15, R0, R11 ;  /* 0x000000000f0c7224 */ /* 0x000fe200078e020b */
[----:B------:R-:W-:-:S04]  /*1d00*/  IADD3 R11, P0, PT, -R10, R7, RZ ;  /* 0x000000070a0b7210 */ /* 0x000fc80007f1e1ff */
[----:B------:R-:W-:Y:S01]  /*1d10*/  IADD3 R7, P1, PT, -R0, R11, RZ ;  /* 0x0000000b00077210 */ /* 0x000fe20007f3e1ff */
[----:B------:R-:W-:Y:S01]  /*1d20*/  IMAD.X R14, R9, 0x1, ~R12, P0 ;  /* 0x00000001090e7824 */ /* 0x000fe200000e0e0c */
[----:B------:R-:W-:Y:S02]  /*1d30*/  ISETP.GE.U32.AND P0, PT, R11, R0, PT ;  /* 0x000000000b00720c */ /* 0x000fe40003f06070 */
[----:B------:R-:W-:Y:S02]  /*1d40*/  IADD3 R12, P2, PT, R13, 0x1, RZ ;  /* 0x000000010d0c7810 */ /* 0x000fe40007f5e0ff */
[C---:B------:R-:W-:Y:S02]  /*1d50*/  ISETP.GE.U32.AND.EX P0, PT, R14.reuse, RZ, PT, P0 ;  /* 0x000000ff0e00720c */ /* 0x040fe40003f06100 */
[----:B------:R-:W-:Y:S02]  /*1d60*/  IADD3.X R9, PT, PT, R14, -0x1, RZ, P1, !PT ;  /* 0xffffffff0e097810 */ /* 0x000fe40000ffe4ff */
[----:B------:R-:W-:-:S02]  /*1d70*/  IADD3.X R10, PT, PT, RZ, R15, RZ, P2, !PT ;  /* 0x0000000fff0a7210 */ /* 0x000fc400017fe4ff */
[----:B------:R-:W-:Y:S02]  /*1d80*/  SEL R7, R7, R11, P0 ;  /* 0x0000000b07077207 */ /* 0x000fe40000000000 */
[----:B------:R-:W-:Y:S02]  /*1d90*/  SEL R12, R12, R13, P0 ;  /* 0x0000000d0c0c7207 */ /* 0x000fe40000000000 */
[----:B------:R-:W-:Y:S02]  /*1da0*/  SEL R9, R9, R14, P0 ;  /* 0x0000000e09097207 */ /* 0x000fe40000000000 */
[----:B------:R-:W-:Y:S02]  /*1db0*/  SEL R15, R10, R15, P0 ;  /* 0x0000000f0a0f7207 */ /* 0x000fe40000000000 */
[----:B------:R-:W-:Y:S02]  /*1dc0*/  ISETP.GE.U32.AND P0, PT, R7, R0, PT ;  /* 0x000000000700720c */ /* 0x000fe40003f06070 */
[----:B------:R-:W-:-:S02]  /*1dd0*/  IADD3 R7, P2, PT, R12, 0x1, RZ ;  /* 0x000000010c077810 */ /* 0x000fc40007f5e0ff */
[----:B------:R-:W-:Y:S02]  /*1de0*/  ISETP.NE.U32.AND P1, PT, R0, RZ, PT ;  /* 0x000000ff0000720c */ /* 0x000fe40003f25070 */
[----:B------:R-:W-:Y:S01]  /*1df0*/  ISETP.GE.U32.AND.EX P0, PT, R9, RZ, PT, P0 ;  /* 0x000000ff0900720c */ /* 0x000fe20003f06100 */
[----:B------:R-:W-:Y:S01]  /*1e00*/  IMAD.X R10, RZ, RZ, R15, P2 ;  /* 0x000000ffff0a7224 */ /* 0x000fe200010e060f */
[----:B------:R-:W-:Y:S02]  /*1e10*/  MOV R9, 0x0 ;  /* 0x0000000000097802 */ /* 0x000fe40000000f00 */
[----:B------:R-:W-:Y:S02]  /*1e20*/  ISETP.NE.AND.EX P1, PT, RZ, RZ, PT, P1 ;  /* 0x000000ffff00720c */ /* 0x000fe40003f25310 */
[----:B------:R-:W-:Y:S02]  /*1e30*/  SEL R7, R7, R12, P0 ;  /* 0x0000000c07077207 */ /* 0x000fe40000000000 */
[----:B------:R-:W-:-:S02]  /*1e40*/  SEL R10, R10, R15, P0 ;  /* 0x0000000f0a0a7207 */ /* 0x000fc40000000000 */
[----:B------:R-:W-:Y:S02]  /*1e50*/  SEL R7, R7, 0xffffffff, P1 ;  /* 0xffffffff07077807 */ /* 0x000fe40000800000 */
[----:B------:R-:W-:Y:S01]  /*1e60*/  SEL R10, R10, 0xffffffff, P1 ;  /* 0xffffffff0a0a7807 */ /* 0x000fe20000800000 */
[----:B------:R-:W-:Y:S06]  /*1e70*/  RET.REL.NODEC R8 `(_Z7dkernelPlS_S_iii) ;  /* 0xffffffe008607950 */ /* 0x000fec0003c3ffff */
.L_x_17:
[----:B------:R-:W-:-:S00]  /*1e80*/  BRA `(.L_x_17) ;  /* 0xfffffffc00fc7947 */ /* 0x000fc0000383ffff */
[----:B------:R-:W-:-:S00]  /*1e90*/  NOP ;  /* 0x0000000000007918 */ /* 0x000fc00000000000 */
        /* <DEDUP_REMOVED lines=14> */
.L_x_18:


//--------------------- .nv.shared._Z7dkernelPlS_S_iii --------------------------
	.section	.nv.shared._Z7dkernelPlS_S_iii,"aw",@nobits
	.sectionflags	@""
	.align	16
	.zero		1024


//--------------------- .nv.shared.reserved.0     --------------------------
	.section	.nv.shared.reserved.0,"aw",@nobits
	.weak		__nv_reservedSMEM_offset_0_alias
	.size		__nv_reservedSMEM_offset_0_alias, 0, 64
	.other		__nv_reservedSMEM_offset_0_alias,@"STO_CUDA_RESERVED_SHARED STV_DEFAULT"
__nv_reservedSMEM_offset_0_alias:
	.zero		0
	.zero		64


//--------------------- .nv.constant0._Z7dkernelPlS_S_iii --------------------------
	.section	.nv.constant0._Z7dkernelPlS_S_iii,"a",@progbits
	.sectionflags	@""
	.align	4
.nv.constant0._Z7dkernelPlS_S_iii:
	.zero		932


//--------------------- SYMBOLS --------------------------

	.type		.nv.reservedSmem.offset0,@object
	.size		.nv.reservedSmem.offset0,0x4
	.type		.nv.reservedSmem.cap,@object
	.size		.nv.reservedSmem.cap,0x4
